//
// Generated by NVIDIA NVVM Compiler
//
// Compiler Build ID: CL-36424714
// Cuda compilation tools, release 13.0, V13.0.88
// Based on NVVM 20.0.0
//

.version 9.0
.target sm_100
.address_size 64

	// .globl	_Z9clearBMUsPii

.visible .entry _Z9clearBMUsPii(
	.param .u64 .ptr .align 1 _Z9clearBMUsPii_param_0,
	.param .u32 _Z9clearBMUsPii_param_1
)
{
	.reg .pred 	%p<2>;
	.reg .b32 	%r<7>;
	.reg .b64 	%rd<5>;

	ld.param.u64 	%rd1, [_Z9clearBMUsPii_param_0];
	ld.param.u32 	%r2, [_Z9clearBMUsPii_param_1];
	mov.u32 	%r3, %tid.x;
	mov.u32 	%r4, %ctaid.x;
	mov.u32 	%r5, %ntid.x;
	mad.lo.s32 	%r1, %r4, %r5, %r3;
	setp.ge.s32 	%p1, %r1, %r2;
	@%p1 bra 	$L__BB0_2;
	cvta.to.global.u64 	%rd2, %rd1;
	mul.wide.s32 	%rd3, %r1, 4;
	add.s64 	%rd4, %rd2, %rd3;
	mov.b32 	%r6, -1;
	st.global.u32 	[%rd4], %r6;
$L__BB0_2:
	ret;

}
	// .globl	_Z6searchPKfS0_Pfii
.visible .entry _Z6searchPKfS0_Pfii(
	.param .u64 .ptr .align 1 _Z6searchPKfS0_Pfii_param_0,
	.param .u64 .ptr .align 1 _Z6searchPKfS0_Pfii_param_1,
	.param .u64 .ptr .align 1 _Z6searchPKfS0_Pfii_param_2,
	.param .u32 _Z6searchPKfS0_Pfii_param_3,
	.param .u32 _Z6searchPKfS0_Pfii_param_4
)
{
	.reg .pred 	%p<11>;
	.reg .b32 	%r<38>;
	.reg .b32 	%f<141>;
	.reg .b64 	%rd<31>;

	ld.param.u64 	%rd11, [_Z6searchPKfS0_Pfii_param_0];
	ld.param.u64 	%rd12, [_Z6searchPKfS0_Pfii_param_1];
	ld.param.u64 	%rd10, [_Z6searchPKfS0_Pfii_param_2];
	ld.param.u32 	%r24, [_Z6searchPKfS0_Pfii_param_3];
	ld.param.u32 	%r23, [_Z6searchPKfS0_Pfii_param_4];
	cvta.to.global.u64 	%rd1, %rd12;
	cvta.to.global.u64 	%rd2, %rd11;
	mov.u32 	%r25, %tid.x;
	mov.u32 	%r26, %ctaid.x;
	mov.u32 	%r27, %ntid.x;
	mad.lo.s32 	%r1, %r26, %r27, %r25;
	mul.lo.s32 	%r2, %r23, %r1;
	setp.ge.s32 	%p1, %r1, %r24;
	@%p1 bra 	$L__BB1_15;
	setp.lt.s32 	%p2, %r23, 1;
	mov.f32 	%f140, 0f00000000;
	@%p2 bra 	$L__BB1_14;
	and.b32  	%r3, %r23, 15;
	setp.lt.u32 	%p3, %r23, 16;
	mov.f32 	%f140, 0f00000000;
	mov.b32 	%r34, 0;
	@%p3 bra 	$L__BB1_5;
	and.b32  	%r34, %r23, 2147483632;
	neg.s32 	%r32, %r34;
	add.s64 	%rd29, %rd2, 32;
	add.s64 	%rd4, %rd1, 32;
	mov.f32 	%f140, 0f00000000;
	mov.u32 	%r31, %r2;
$L__BB1_4:
	.pragma "nounroll";
	mul.wide.s32 	%rd13, %r31, 4;
	add.s64 	%rd14, %rd4, %rd13;
	ld.global.f32 	%f18, [%rd29+-32];
	ld.global.f32 	%f19, [%rd14+-32];
	sub.f32 	%f20, %f18, %f19;
	fma.rn.f32 	%f21, %f20, %f20, %f140;
	ld.global.f32 	%f22, [%rd29+-28];
	ld.global.f32 	%f23, [%rd14+-28];
	sub.f32 	%f24, %f22, %f23;
	fma.rn.f32 	%f25, %f24, %f24, %f21;
	ld.global.f32 	%f26, [%rd29+-24];
	ld.global.f32 	%f27, [%rd14+-24];
	sub.f32 	%f28, %f26, %f27;
	fma.rn.f32 	%f29, %f28, %f28, %f25;
	ld.global.f32 	%f30, [%rd29+-20];
	ld.global.f32 	%f31, [%rd14+-20];
	sub.f32 	%f32, %f30, %f31;
	fma.rn.f32 	%f33, %f32, %f32, %f29;
	ld.global.f32 	%f34, [%rd29+-16];
	ld.global.f32 	%f35, [%rd14+-16];
	sub.f32 	%f36, %f34, %f35;
	fma.rn.f32 	%f37, %f36, %f36, %f33;
	ld.global.f32 	%f38, [%rd29+-12];
	ld.global.f32 	%f39, [%rd14+-12];
	sub.f32 	%f40, %f38, %f39;
	fma.rn.f32 	%f41, %f40, %f40, %f37;
	ld.global.f32 	%f42, [%rd29+-8];
	ld.global.f32 	%f43, [%rd14+-8];
	sub.f32 	%f44, %f42, %f43;
	fma.rn.f32 	%f45, %f44, %f44, %f41;
	ld.global.f32 	%f46, [%rd29+-4];
	ld.global.f32 	%f47, [%rd14+-4];
	sub.f32 	%f48, %f46, %f47;
	fma.rn.f32 	%f49, %f48, %f48, %f45;
	ld.global.f32 	%f50, [%rd29];
	ld.global.f32 	%f51, [%rd14];
	sub.f32 	%f52, %f50, %f51;
	fma.rn.f32 	%f53, %f52, %f52, %f49;
	ld.global.f32 	%f54, [%rd29+4];
	ld.global.f32 	%f55, [%rd14+4];
	sub.f32 	%f56, %f54, %f55;
	fma.rn.f32 	%f57, %f56, %f56, %f53;
	ld.global.f32 	%f58, [%rd29+8];
	ld.global.f32 	%f59, [%rd14+8];
	sub.f32 	%f60, %f58, %f59;
	fma.rn.f32 	%f61, %f60, %f60, %f57;
	ld.global.f32 	%f62, [%rd29+12];
	ld.global.f32 	%f63, [%rd14+12];
	sub.f32 	%f64, %f62, %f63;
	fma.rn.f32 	%f65, %f64, %f64, %f61;
	ld.global.f32 	%f66, [%rd29+16];
	ld.global.f32 	%f67, [%rd14+16];
	sub.f32 	%f68, %f66, %f67;
	fma.rn.f32 	%f69, %f68, %f68, %f65;
	ld.global.f32 	%f70, [%rd29+20];
	ld.global.f32 	%f71, [%rd14+20];
	sub.f32 	%f72, %f70, %f71;
	fma.rn.f32 	%f73, %f72, %f72, %f69;
	ld.global.f32 	%f74, [%rd29+24];
	ld.global.f32 	%f75, [%rd14+24];
	sub.f32 	%f76, %f74, %f75;
	fma.rn.f32 	%f77, %f76, %f76, %f73;
	ld.global.f32 	%f78, [%rd29+28];
	ld.global.f32 	%f79, [%rd14+28];
	sub.f32 	%f80, %f78, %f79;
	fma.rn.f32 	%f140, %f80, %f80, %f77;
	add.s32 	%r32, %r32, 16;
	add.s64 	%rd29, %rd29, 64;
	add.s32 	%r31, %r31, 16;
	setp.ne.s32 	%p4, %r32, 0;
	@%p4 bra 	$L__BB1_4;
$L__BB1_5:
	setp.eq.s32 	%p5, %r3, 0;
	@%p5 bra 	$L__BB1_14;
	and.b32  	%r11, %r23, 7;
	setp.lt.u32 	%p6, %r3, 8;
	@%p6 bra 	$L__BB1_8;
	mul.wide.u32 	%rd15, %r34, 4;
	add.s64 	%rd16, %rd2, %rd15;
	ld.global.f32 	%f82, [%rd16];
	add.s32 	%r29, %r34, %r2;
	mul.wide.s32 	%rd17, %r29, 4;
	add.s64 	%rd18, %rd1, %rd17;
	ld.global.f32 	%f83, [%rd18];
	sub.f32 	%f84, %f82, %f83;
	fma.rn.f32 	%f85, %f84, %f84, %f140;
	ld.global.f32 	%f86, [%rd16+4];
	ld.global.f32 	%f87, [%rd18+4];
	sub.f32 	%f88, %f86, %f87;
	fma.rn.f32 	%f89, %f88, %f88, %f85;
	ld.global.f32 	%f90, [%rd16+8];
	ld.global.f32 	%f91, [%rd18+8];
	sub.f32 	%f92, %f90, %f91;
	fma.rn.f32 	%f93, %f92, %f92, %f89;
	ld.global.f32 	%f94, [%rd16+12];
	ld.global.f32 	%f95, [%rd18+12];
	sub.f32 	%f96, %f94, %f95;
	fma.rn.f32 	%f97, %f96, %f96, %f93;
	ld.global.f32 	%f98, [%rd16+16];
	ld.global.f32 	%f99, [%rd18+16];
	sub.f32 	%f100, %f98, %f99;
	fma.rn.f32 	%f101, %f100, %f100, %f97;
	ld.global.f32 	%f102, [%rd16+20];
	ld.global.f32 	%f103, [%rd18+20];
	sub.f32 	%f104, %f102, %f103;
	fma.rn.f32 	%f105, %f104, %f104, %f101;
	ld.global.f32 	%f106, [%rd16+24];
	ld.global.f32 	%f107, [%rd18+24];
	sub.f32 	%f108, %f106, %f107;
	fma.rn.f32 	%f109, %f108, %f108, %f105;
	ld.global.f32 	%f110, [%rd16+28];
	ld.global.f32 	%f111, [%rd18+28];
	sub.f32 	%f112, %f110, %f111;
	fma.rn.f32 	%f140, %f112, %f112, %f109;
	add.s32 	%r34, %r34, 8;
$L__BB1_8:
	setp.eq.s32 	%p7, %r11, 0;
	@%p7 bra 	$L__BB1_14;
	and.b32  	%r14, %r23, 3;
	setp.lt.u32 	%p8, %r11, 4;
	@%p8 bra 	$L__BB1_11;
	mul.wide.u32 	%rd19, %r34, 4;
	add.s64 	%rd20, %rd2, %rd19;
	ld.global.f32 	%f114, [%rd20];
	add.s32 	%r30, %r34, %r2;
	mul.wide.s32 	%rd21, %r30, 4;
	add.s64 	%rd22, %rd1, %rd21;
	ld.global.f32 	%f115, [%rd22];
	sub.f32 	%f116, %f114, %f115;
	fma.rn.f32 	%f117, %f116, %f116, %f140;
	ld.global.f32 	%f118, [%rd20+4];
	ld.global.f32 	%f119, [%rd22+4];
	sub.f32 	%f120, %f118, %f119;
	fma.rn.f32 	%f121, %f120, %f120, %f117;
	ld.global.f32 	%f122, [%rd20+8];
	ld.global.f32 	%f123, [%rd22+8];
	sub.f32 	%f124, %f122, %f123;
	fma.rn.f32 	%f125, %f124, %f124, %f121;
	ld.global.f32 	%f126, [%rd20+12];
	ld.global.f32 	%f127, [%rd22+12];
	sub.f32 	%f128, %f126, %f127;
	fma.rn.f32 	%f140, %f128, %f128, %f125;
	add.s32 	%r34, %r34, 4;
$L__BB1_11:
	setp.eq.s32 	%p9, %r14, 0;
	@%p9 bra 	$L__BB1_14;
	add.s32 	%r37, %r34, %r2;
	mul.wide.u32 	%rd23, %r34, 4;
	add.s64 	%rd30, %rd2, %rd23;
	neg.s32 	%r36, %r14;
$L__BB1_13:
	.pragma "nounroll";
	mul.wide.s32 	%rd24, %r37, 4;
	add.s64 	%rd25, %rd1, %rd24;
	ld.global.f32 	%f129, [%rd30];
	ld.global.f32 	%f130, [%rd25];
	sub.f32 	%f131, %f129, %f130;
	fma.rn.f32 	%f140, %f131, %f131, %f140;
	add.s32 	%r37, %r37, 1;
	add.s64 	%rd30, %rd30, 4;
	add.s32 	%r36, %r36, 1;
	setp.ne.s32 	%p10, %r36, 0;
	@%p10 bra 	$L__BB1_13;
$L__BB1_14:
	cvta.to.global.u64 	%rd26, %rd10;
	mul.wide.s32 	%rd27, %r1, 4;
	add.s64 	%rd28, %rd26, %rd27;
	st.global.f32 	[%rd28], %f140;
$L__BB1_15:
	ret;

}
	// .globl	_Z6getBMUPfiiPi
.visible .entry _Z6getBMUPfiiPi(
	.param .u64 .ptr .align 1 _Z6getBMUPfiiPi_param_0,
	.param .u32 _Z6getBMUPfiiPi_param_1,
	.param .u32 _Z6getBMUPfiiPi_param_2,
	.param .u64 .ptr .align 1 _Z6getBMUPfiiPi_param_3
)
{
	.reg .pred 	%p<16>;
	.reg .b32 	%r<54>;
	.reg .b32 	%f<29>;
	.reg .b64 	%rd<21>;

	ld.param.u64 	%rd11, [_Z6getBMUPfiiPi_param_0];
	ld.param.u32 	%r26, [_Z6getBMUPfiiPi_param_1];
	ld.param.u32 	%r27, [_Z6getBMUPfiiPi_param_2];
	ld.param.u64 	%rd12, [_Z6getBMUPfiiPi_param_3];
	cvta.to.global.u64 	%rd1, %rd11;
	cvta.to.global.u64 	%rd2, %rd12;
	setp.lt.s32 	%p1, %r26, 1;
	mov.b32 	%r42, 0;
	@%p1 bra 	$L__BB2_17;
	and.b32  	%r1, %r26, 3;
	setp.lt.u32 	%p2, %r26, 4;
	mov.f32 	%f22, 0f7F7FFFFF;
	mov.b32 	%r50, 0;
	mov.u32 	%r42, %r50;
	@%p2 bra 	$L__BB2_12;
	and.b32  	%r50, %r26, 2147483644;
	mov.f32 	%f22, 0f7F7FFFFF;
	mov.b32 	%r40, 0;
	mov.u32 	%r42, %r40;
$L__BB2_3:
	mul.wide.u32 	%rd13, %r40, 4;
	add.s64 	%rd3, %rd1, %rd13;
	ld.global.f32 	%f2, [%rd3];
	setp.geu.f32 	%p3, %f2, %f22;
	add.s64 	%rd4, %rd2, %rd13;
	@%p3 bra 	$L__BB2_5;
	ld.global.u32 	%r32, [%rd4];
	setp.eq.s32 	%p4, %r32, -1;
	selp.f32 	%f22, %f2, %f22, %p4;
	selp.b32 	%r42, %r40, %r42, %p4;
$L__BB2_5:
	ld.global.f32 	%f5, [%rd3+4];
	setp.geu.f32 	%p5, %f5, %f22;
	@%p5 bra 	$L__BB2_7;
	add.s32 	%r33, %r40, 1;
	ld.global.u32 	%r34, [%rd4+4];
	setp.eq.s32 	%p6, %r34, -1;
	selp.f32 	%f22, %f5, %f22, %p6;
	selp.b32 	%r42, %r33, %r42, %p6;
$L__BB2_7:
	ld.global.f32 	%f8, [%rd3+8];
	setp.geu.f32 	%p7, %f8, %f22;
	@%p7 bra 	$L__BB2_9;
	add.s32 	%r35, %r40, 2;
	ld.global.u32 	%r36, [%rd4+8];
	setp.eq.s32 	%p8, %r36, -1;
	selp.f32 	%f22, %f8, %f22, %p8;
	selp.b32 	%r42, %r35, %r42, %p8;
$L__BB2_9:
	ld.global.f32 	%f11, [%rd3+12];
	setp.geu.f32 	%p9, %f11, %f22;
	@%p9 bra 	$L__BB2_11;
	add.s32 	%r37, %r40, 3;
	ld.global.u32 	%r38, [%rd4+12];
	setp.eq.s32 	%p10, %r38, -1;
	selp.f32 	%f22, %f11, %f22, %p10;
	selp.b32 	%r42, %r37, %r42, %p10;
$L__BB2_11:
	add.s32 	%r40, %r40, 4;
	setp.ne.s32 	%p11, %r40, %r50;
	@%p11 bra 	$L__BB2_3;
$L__BB2_12:
	setp.eq.s32 	%p12, %r1, 0;
	@%p12 bra 	$L__BB2_17;
	mul.wide.u32 	%rd14, %r50, 4;
	add.s64 	%rd20, %rd2, %rd14;
	add.s64 	%rd19, %rd1, %rd14;
	neg.s32 	%r49, %r1;
$L__BB2_14:
	.pragma "nounroll";
	ld.global.f32 	%f16, [%rd19];
	setp.geu.f32 	%p13, %f16, %f22;
	@%p13 bra 	$L__BB2_16;
	ld.global.u32 	%r39, [%rd20];
	setp.eq.s32 	%p14, %r39, -1;
	selp.f32 	%f22, %f16, %f22, %p14;
	selp.b32 	%r42, %r50, %r42, %p14;
$L__BB2_16:
	add.s32 	%r50, %r50, 1;
	add.s64 	%rd20, %rd20, 4;
	add.s64 	%rd19, %rd19, 4;
	add.s32 	%r49, %r49, 1;
	setp.ne.s32 	%p15, %r49, 0;
	@%p15 bra 	$L__BB2_14;
$L__BB2_17:
	mul.wide.s32 	%rd15, %r42, 4;
	add.s64 	%rd16, %rd2, %rd15;
	st.global.u32 	[%rd16], %r27;
	mul.wide.s32 	%rd17, %r26, 4;
	add.s64 	%rd18, %rd2, %rd17;
	st.global.u32 	[%rd18], %r42;
	ret;

}
	// .globl	_Z12adaptNetworkPKfPfiPiifff
.visible .entry _Z12adaptNetworkPKfPfiPiifff(
	.param .u64 .ptr .align 1 _Z12adaptNetworkPKfPfiPiifff_param_0,
	.param .u64 .ptr .align 1 _Z12adaptNetworkPKfPfiPiifff_param_1,
	.param .u32 _Z12adaptNetworkPKfPfiPiifff_param_2,
	.param .u64 .ptr .align 1 _Z12adaptNetworkPKfPfiPiifff_param_3,
	.param .u32 _Z12adaptNetworkPKfPfiPiifff_param_4,
	.param .f32 _Z12adaptNetworkPKfPfiPiifff_param_5,
	.param .f32 _Z12adaptNetworkPKfPfiPiifff_param_6,
	.param .f32 _Z12adaptNetworkPKfPfiPiifff_param_7
)
{
	.reg .pred 	%p<12>;
	.reg .b32 	%r<48>;
	.reg .b32 	%f<86>;
	.reg .b64 	%rd<26>;

	ld.param.u64 	%rd7, [_Z12adaptNetworkPKfPfiPiifff_param_0];
	ld.param.u64 	%rd8, [_Z12adaptNetworkPKfPfiPiifff_param_1];
	ld.param.u32 	%r18, [_Z12adaptNetworkPKfPfiPiifff_param_2];
	ld.param.u64 	%rd9, [_Z12adaptNetworkPKfPfiPiifff_param_3];
	ld.param.u32 	%r20, [_Z12adaptNetworkPKfPfiPiifff_param_4];
	ld.param.f32 	%f2, [_Z12adaptNetworkPKfPfiPiifff_param_5];
	ld.param.f32 	%f3, [_Z12adaptNetworkPKfPfiPiifff_param_6];
	ld.param.f32 	%f4, [_Z12adaptNetworkPKfPfiPiifff_param_7];
	cvta.to.global.u64 	%rd1, %rd8;
	cvta.to.global.u64 	%rd2, %rd7;
	cvta.to.global.u64 	%rd10, %rd9;
	ld.global.u32 	%r1, [%rd10];
	mov.u32 	%r21, %tid.x;
	mov.u32 	%r22, %ctaid.x;
	mov.u32 	%r23, %ntid.x;
	mad.lo.s32 	%r2, %r22, %r23, %r21;
	mov.u32 	%r24, %tid.y;
	mov.u32 	%r25, %ctaid.y;
	mov.u32 	%r26, %ntid.y;
	mad.lo.s32 	%r27, %r25, %r26, %r24;
	max.s32 	%r28, %r2, %r27;
	setp.ge.s32 	%p1, %r28, %r20;
	@%p1 bra 	$L__BB3_14;
	mul.lo.s32 	%r29, %r20, %r20;
	cvt.rn.f32.u32 	%f5, %r29;
	mul.f32 	%f6, %f3, 0fBEBC5AB2;
	div.s32 	%r30, %r1, %r20;
	mul.lo.s32 	%r31, %r30, %r20;
	sub.s32 	%r32, %r31, %r1;
	add.s32 	%r33, %r2, %r32;
	cvt.rn.f32.s32 	%f7, %r33;
	sub.s32 	%r34, %r27, %r30;
	cvt.rn.f32.s32 	%f8, %r34;
	mul.f32 	%f9, %f8, %f8;
	fma.rn.f32 	%f10, %f7, %f7, %f9;
	div.rn.f32 	%f11, %f10, %f5;
	sqrt.rn.f32 	%f12, %f11;
	div.rn.f32 	%f13, %f12, %f6;
	fma.rn.f32 	%f14, %f13, 0f3BBB989D, 0f3F000000;
	cvt.sat.f32.f32 	%f15, %f14;
	mov.f32 	%f16, 0f4B400001;
	mov.f32 	%f17, 0f437C0000;
	fma.rm.f32 	%f18, %f15, %f17, %f16;
	add.f32 	%f19, %f18, 0fCB40007F;
	neg.f32 	%f20, %f19;
	fma.rn.f32 	%f21, %f13, 0f3FB8AA3B, %f20;
	fma.rn.f32 	%f22, %f13, 0f32A57060, %f21;
	mov.b32 	%r35, %f18;
	shl.b32 	%r36, %r35, 23;
	mov.b32 	%f23, %r36;
	ex2.approx.ftz.f32 	%f24, %f22;
	mul.f32 	%f25, %f24, %f23;
	mul.f32 	%f1, %f4, %f25;
	setp.leu.f32 	%p2, %f1, %f2;
	@%p2 bra 	$L__BB3_14;
	mad.lo.s32 	%r37, %r20, %r27, %r2;
	mul.lo.s32 	%r4, %r37, %r18;
	setp.lt.s32 	%p3, %r18, 1;
	@%p3 bra 	$L__BB3_14;
	and.b32  	%r5, %r18, 7;
	setp.lt.u32 	%p4, %r18, 8;
	mov.b32 	%r46, 0;
	@%p4 bra 	$L__BB3_6;
	and.b32  	%r46, %r18, 2147483640;
	neg.s32 	%r44, %r46;
	add.s64 	%rd25, %rd2, 16;
	add.s64 	%rd4, %rd1, 16;
	mov.u32 	%r43, %r4;
$L__BB3_5:
	.pragma "nounroll";
	mul.wide.s32 	%rd11, %r43, 4;
	add.s64 	%rd12, %rd4, %rd11;
	ld.global.f32 	%f26, [%rd25+-16];
	ld.global.f32 	%f27, [%rd12+-16];
	sub.f32 	%f28, %f26, %f27;
	fma.rn.f32 	%f29, %f1, %f28, %f27;
	st.global.f32 	[%rd12+-16], %f29;
	ld.global.f32 	%f30, [%rd25+-12];
	ld.global.f32 	%f31, [%rd12+-12];
	sub.f32 	%f32, %f30, %f31;
	fma.rn.f32 	%f33, %f1, %f32, %f31;
	st.global.f32 	[%rd12+-12], %f33;
	ld.global.f32 	%f34, [%rd25+-8];
	ld.global.f32 	%f35, [%rd12+-8];
	sub.f32 	%f36, %f34, %f35;
	fma.rn.f32 	%f37, %f1, %f36, %f35;
	st.global.f32 	[%rd12+-8], %f37;
	ld.global.f32 	%f38, [%rd25+-4];
	ld.global.f32 	%f39, [%rd12+-4];
	sub.f32 	%f40, %f38, %f39;
	fma.rn.f32 	%f41, %f1, %f40, %f39;
	st.global.f32 	[%rd12+-4], %f41;
	ld.global.f32 	%f42, [%rd25];
	ld.global.f32 	%f43, [%rd12];
	sub.f32 	%f44, %f42, %f43;
	fma.rn.f32 	%f45, %f1, %f44, %f43;
	st.global.f32 	[%rd12], %f45;
	ld.global.f32 	%f46, [%rd25+4];
	ld.global.f32 	%f47, [%rd12+4];
	sub.f32 	%f48, %f46, %f47;
	fma.rn.f32 	%f49, %f1, %f48, %f47;
	st.global.f32 	[%rd12+4], %f49;
	ld.global.f32 	%f50, [%rd25+8];
	ld.global.f32 	%f51, [%rd12+8];
	sub.f32 	%f52, %f50, %f51;
	fma.rn.f32 	%f53, %f1, %f52, %f51;
	st.global.f32 	[%rd12+8], %f53;
	ld.global.f32 	%f54, [%rd25+12];
	ld.global.f32 	%f55, [%rd12+12];
	sub.f32 	%f56, %f54, %f55;
	fma.rn.f32 	%f57, %f1, %f56, %f55;
	st.global.f32 	[%rd12+12], %f57;
	add.s32 	%r44, %r44, 8;
	add.s64 	%rd25, %rd25, 32;
	add.s32 	%r43, %r43, 8;
	setp.ne.s32 	%p5, %r44, 0;
	@%p5 bra 	$L__BB3_5;
$L__BB3_6:
	setp.eq.s32 	%p6, %r5, 0;
	@%p6 bra 	$L__BB3_14;
	and.b32  	%r13, %r18, 3;
	setp.lt.u32 	%p7, %r5, 4;
	@%p7 bra 	$L__BB3_9;
	mul.wide.u32 	%rd13, %r46, 4;
	add.s64 	%rd14, %rd2, %rd13;
	ld.global.f32 	%f58, [%rd14];
	add.s32 	%r39, %r46, %r4;
	mul.wide.s32 	%rd15, %r39, 4;
	add.s64 	%rd16, %rd1, %rd15;
	ld.global.f32 	%f59, [%rd16];
	sub.f32 	%f60, %f58, %f59;
	fma.rn.f32 	%f61, %f1, %f60, %f59;
	st.global.f32 	[%rd16], %f61;
	ld.global.f32 	%f62, [%rd14+4];
	ld.global.f32 	%f63, [%rd16+4];
	sub.f32 	%f64, %f62, %f63;
	fma.rn.f32 	%f65, %f1, %f64, %f63;
	st.global.f32 	[%rd16+4], %f65;
	ld.global.f32 	%f66, [%rd14+8];
	ld.global.f32 	%f67, [%rd16+8];
	sub.f32 	%f68, %f66, %f67;
	fma.rn.f32 	%f69, %f1, %f68, %f67;
	st.global.f32 	[%rd16+8], %f69;
	ld.global.f32 	%f70, [%rd14+12];
	ld.global.f32 	%f71, [%rd16+12];
	sub.f32 	%f72, %f70, %f71;
	fma.rn.f32 	%f73, %f1, %f72, %f71;
	st.global.f32 	[%rd16+12], %f73;
	add.s32 	%r46, %r46, 4;
$L__BB3_9:
	setp.eq.s32 	%p8, %r13, 0;
	@%p8 bra 	$L__BB3_14;
	setp.eq.s32 	%p9, %r13, 1;
	@%p9 bra 	$L__BB3_12;
	mul.wide.u32 	%rd17, %r46, 4;
	add.s64 	%rd18, %rd2, %rd17;
	ld.global.f32 	%f74, [%rd18];
	add.s32 	%r40, %r46, %r4;
	mul.wide.s32 	%rd19, %r40, 4;
	add.s64 	%rd20, %rd1, %rd19;
	ld.global.f32 	%f75, [%rd20];
	sub.f32 	%f76, %f74, %f75;
	fma.rn.f32 	%f77, %f1, %f76, %f75;
	st.global.f32 	[%rd20], %f77;
	ld.global.f32 	%f78, [%rd18+4];
	ld.global.f32 	%f79, [%rd20+4];
	sub.f32 	%f80, %f78, %f79;
	fma.rn.f32 	%f81, %f1, %f80, %f79;
	st.global.f32 	[%rd20+4], %f81;
	add.s32 	%r46, %r46, 2;
$L__BB3_12:
	and.b32  	%r41, %r18, 1;
	setp.eq.b32 	%p10, %r41, 1;
	not.pred 	%p11, %p10;
	@%p11 bra 	$L__BB3_14;
	mul.wide.u32 	%rd21, %r46, 4;
	add.s64 	%rd22, %rd2, %rd21;
	ld.global.f32 	%f82, [%rd22];
	add.s32 	%r42, %r46, %r4;
	mul.wide.s32 	%rd23, %r42, 4;
	add.s64 	%rd24, %rd1, %rd23;
	ld.global.f32 	%f83, [%rd24];
	sub.f32 	%f84, %f82, %f83;
	fma.rn.f32 	%f85, %f1, %f84, %f83;
	st.global.f32 	[%rd24], %f85;
$L__BB3_14:
	ret;

}


// ===== COMPILED SASS (sm_100) =====

	.target	sm_100

	.elftype	@"ET_EXEC"


//--------------------- .note.nv.tkinfo           --------------------------
	.section	.note.nv.tkinfo,"",@"SHT_NOTE"
	.sectionflags	@"SHF_NOTE_NV_TKINFO"
	.tkinfo
        /*0018*/ 	.word	0x00000002
        /*0030*/ 	.string	""
        /*0030*/ 	.string	"ptxas"
        /*0030*/ 	.string	"Cuda compilation tools, release 13.0, V13.0.88"
        /*0030*/ 	.string	"Build cuda_13.0.r13.0/compiler.36424714_0"
        /*0030*/ 	.string	"-arch sm_100 -m 64 "



//--------------------- .note.nv.cuinfo           --------------------------
	.section	.note.nv.cuinfo,"",@"SHT_NOTE"
	.sectionflags	@"SHF_NOTE_NV_CUINFO"
        /*0018*/ 	.short	0x0002
        /*001a*/ 	.short	0x0064
        /*001c*/ 	.short	0x0082
	.zero		2


//--------------------- .nv.info                  --------------------------
	.section	.nv.info,"",@"SHT_CUDA_INFO"
	.align	4


	//----- nvinfo : EIATTR_REGCOUNT
	.align		4
        /*0000*/ 	.byte	0x04, 0x2f
        /*0002*/ 	.short	(.L_1 - .L_0)
	.align		4
.L_0:
        /*0004*/ 	.word	index@(_Z9clearBMUsPii)
        /*0008*/ 	.word	0x0000000a


	//----- nvinfo : EIATTR_FRAME_SIZE
	.align		4
.L_1:
        /*000c*/ 	.byte	0x04, 0x11
        /*000e*/ 	.short	(.L_3 - .L_2)
	.align		4
.L_2:
        /*0010*/ 	.word	index@(_Z9clearBMUsPii)
        /*0014*/ 	.word	0x00000000


	//----- nvinfo : EIATTR_REGCOUNT
	.align		4
.L_3:
        /*0018*/ 	.byte	0x04, 0x2f
        /*001a*/ 	.short	(.L_5 - .L_4)
	.align		4
.L_4:
        /*001c*/ 	.word	index@(_Z6searchPKfS0_Pfii)
        /*0020*/ 	.word	0x0000001f


	//----- nvinfo : EIATTR_FRAME_SIZE
	.align		4
.L_5:
        /*0024*/ 	.byte	0x04, 0x11
        /*0026*/ 	.short	(.L_7 - .L_6)
	.align		4
.L_6:
        /*0028*/ 	.word	index@(_Z6searchPKfS0_Pfii)
        /*002c*/ 	.word	0x00000000


	//----- nvinfo : EIATTR_REGCOUNT
	.align		4
.L_7:
        /*0030*/ 	.byte	0x04, 0x2f
        /*0032*/ 	.short	(.L_9 - .L_8)
	.align		4
.L_8:
        /*0034*/ 	.word	index@(_Z6getBMUPfiiPi)
        /*0038*/ 	.word	0x00000020


	//----- nvinfo : EIATTR_FRAME_SIZE
	.align		4
.L_9:
        /*003c*/ 	.byte	0x04, 0x11
        /*003e*/ 	.short	(.L_11 - .L_10)
	.align		4
.L_10:
        /*0040*/ 	.word	index@(_Z6getBMUPfiiPi)
        /*0044*/ 	.word	0x00000000


	//----- nvinfo : EIATTR_REGCOUNT
	.align		4
.L_11:
        /*0048*/ 	.byte	0x04, 0x2f
        /*004a*/ 	.short	(.L_13 - .L_12)
	.align		4
.L_12:
        /*004c*/ 	.word	index@(_Z12adaptNetworkPKfPfiPiifff)
        /*0050*/ 	.word	0x00000014


	//----- nvinfo : EIATTR_FRAME_SIZE
	.align		4
.L_13:
        /*0054*/ 	.byte	0x04, 0x11
        /*0056*/ 	.short	(.L_15 - .L_14)
	.align		4
.L_14:
        /*0058*/ 	.word	index@($__internal_1_$__cuda_sm3x_div_rn_noftz_f32_slowpath)
        /*005c*/ 	.word	0x00000000


	//----- nvinfo : EIATTR_FRAME_SIZE
	.align		4
.L_15:
        /*0060*/ 	.byte	0x04, 0x11
        /*0062*/ 	.short	(.L_17 - .L_16)
	.align		4
.L_16:
        /*0064*/ 	.word	index@($__internal_0_$__cuda_sm20_sqrt_rn_f32_slowpath)
        /*0068*/ 	.word	0x00000000


	//----- nvinfo : EIATTR_FRAME_SIZE
	.align		4
.L_17:
        /*006c*/ 	.byte	0x04, 0x11
        /*006e*/ 	.short	(.L_19 - .L_18)
	.align		4
.L_18:
        /*0070*/ 	.word	index@(_Z12adaptNetworkPKfPfiPiifff)
        /*0074*/ 	.word	0x00000000


	//----- nvinfo : EIATTR_MIN_STACK_SIZE
	.align		4
.L_19:
        /*0078*/ 	.byte	0x04, 0x12
        /*007a*/ 	.short	(.L_21 - .L_20)
	.align		4
.L_20:
        /*007c*/ 	.word	index@(_Z12adaptNetworkPKfPfiPiifff)
        /*0080*/ 	.word	0x00000000


	//----- nvinfo : EIATTR_MIN_STACK_SIZE
	.align		4
.L_21:
        /*0084*/ 	.byte	0x04, 0x12
        /*0086*/ 	.short	(.L_23 - .L_22)
	.align		4
.L_22:
        /*0088*/ 	.word	index@(_Z6getBMUPfiiPi)
        /*008c*/ 	.word	0x00000000


	//----- nvinfo : EIATTR_MIN_STACK_SIZE
	.align		4
.L_23:
        /*0090*/ 	.byte	0x04, 0x12
        /*0092*/ 	.short	(.L_25 - .L_24)
	.align		4
.L_24:
        /*0094*/ 	.word	index@(_Z6searchPKfS0_Pfii)
        /*0098*/ 	.word	0x00000000


	//----- nvinfo : EIATTR_MIN_STACK_SIZE
	.align		4
.L_25:
        /*009c*/ 	.byte	0x04, 0x12
        /*009e*/ 	.short	(.L_27 - .L_26)
	.align		4
.L_26:
        /*00a0*/ 	.word	index@(_Z9clearBMUsPii)
        /*00a4*/ 	.word	0x00000000
.L_27:


//--------------------- .nv.compat                --------------------------
	.section	.nv.compat,"",@"SHT_CUDA_COMPAT_INFO"
	.align	4
        /*0000*/ 	.byte	0x02, 0x09, 0x00, 0x00, 0x02, 0x02, 0x01, 0x00, 0x02, 0x05, 0x05, 0x00, 0x03, 0x07, 0x01, 0x01
        /*0010*/ 	.byte	0x02, 0x03, 0x00, 0x00, 0x02, 0x06, 0x01, 0x00, 0x04, 0x0b, 0x08, 0x00, 0x01, 0x00, 0x00, 0x00
        /*0020*/ 	.byte	0x00, 0x00, 0x00, 0x00


//--------------------- .nv.info._Z12adaptNetworkPKfPfiPiifff --------------------------
	.section	.nv.info._Z12adaptNetworkPKfPfiPiifff,"",@"SHT_CUDA_INFO"
	.sectionflags	@""
	.align	4


	//----- nvinfo : EIATTR_CUDA_API_VERSION
	.align		4
        /*0000*/ 	.byte	0x04, 0x37
        /*0002*/ 	.short	(.L_29 - .L_28)
.L_28:
        /*0004*/ 	.word	0x00000082


	//----- nvinfo : EIATTR_KPARAM_INFO
	.align		4
.L_29:
        /*0008*/ 	.byte	0x04, 0x17
        /*000a*/ 	.short	(.L_31 - .L_30)
.L_30:
        /*000c*/ 	.word	0x00000000
        /*0010*/ 	.short	0x0007
        /*0012*/ 	.short	0x002c
        /*0014*/ 	.byte	0x00, 0xf0, 0x11, 0x00


	//----- nvinfo : EIATTR_KPARAM_INFO
	.align		4
.L_31:
        /*0018*/ 	.byte	0x04, 0x17
        /*001a*/ 	.short	(.L_33 - .L_32)
.L_32:
        /*001c*/ 	.word	0x00000000
        /*0020*/ 	.short	0x0006
        /*0022*/ 	.short	0x0028
        /*0024*/ 	.byte	0x00, 0xf0, 0x11, 0x00


	//----- nvinfo : EIATTR_KPARAM_INFO
	.align		4
.L_33:
        /*0028*/ 	.byte	0x04, 0x17
        /*002a*/ 	.short	(.L_35 - .L_34)
.L_34:
        /*002c*/ 	.word	0x00000000
        /*0030*/ 	.short	0x0005
        /*0032*/ 	.short	0x0024
        /*0034*/ 	.byte	0x00, 0xf0, 0x11, 0x00


	//----- nvinfo : EIATTR_KPARAM_INFO
	.align		4
.L_35:
        /*0038*/ 	.byte	0x04, 0x17
        /*003a*/ 	.short	(.L_37 - .L_36)
.L_36:
        /*003c*/ 	.word	0x00000000
        /*0040*/ 	.short	0x0004
        /*0042*/ 	.short	0x0020
        /*0044*/ 	.byte	0x00, 0xf0, 0x11, 0x00


	//----- nvinfo : EIATTR_KPARAM_INFO
	.align		4
.L_37:
        /*0048*/ 	.byte	0x04, 0x17
        /*004a*/ 	.short	(.L_39 - .L_38)
.L_38:
        /*004c*/ 	.word	0x00000000
        /*0050*/ 	.short	0x0003
        /*0052*/ 	.short	0x0018
        /*0054*/ 	.byte	0x00, 0xf5, 0x21, 0x00


	//----- nvinfo : EIATTR_KPARAM_INFO
	.align		4
.L_39:
        /*0058*/ 	.byte	0x04, 0x17
        /*005a*/ 	.short	(.L_41 - .L_40)
.L_40:
        /*005c*/ 	.word	0x00000000
        /*0060*/ 	.short	0x0002
        /*0062*/ 	.short	0x0010
        /*0064*/ 	.byte	0x00, 0xf0, 0x11, 0x00


	//----- nvinfo : EIATTR_KPARAM_INFO
	.align		4
.L_41:
        /*0068*/ 	.byte	0x04, 0x17
        /*006a*/ 	.short	(.L_43 - .L_42)
.L_42:
        /*006c*/ 	.word	0x00000000
        /*0070*/ 	.short	0x0001
        /*0072*/ 	.short	0x0008
        /*0074*/ 	.byte	0x00, 0xf5, 0x21, 0x00


	//----- nvinfo : EIATTR_KPARAM_INFO
	.align		4
.L_43:
        /*0078*/ 	.byte	0x04, 0x17
        /*007a*/ 	.short	(.L_45 - .L_44)
.L_44:
        /*007c*/ 	.word	0x00000000
        /*0080*/ 	.short	0x0000
        /*0082*/ 	.short	0x0000
        /*0084*/ 	.byte	0x00, 0xf5, 0x21, 0x00


	//----- nvinfo : EIATTR_SPARSE_MMA_MASK
	.align		4
.L_45:
        /*0088*/ 	.byte	0x03, 0x50
        /*008a*/ 	.short	0x0000


	//----- nvinfo : EIATTR_MAXREG_COUNT
	.align		4
        /*008c*/ 	.byte	0x03, 0x1b
        /*008e*/ 	.short	0x00ff


	//----- nvinfo : EIATTR_MERCURY_ISA_VERSION
	.align		4
        /*0090*/ 	.byte	0x03, 0x5f
        /*0092*/ 	.short	0x0101


	//----- nvinfo : EIATTR_VRC_CTA_INIT_COUNT
	.align		4
        /*0094*/ 	.byte	0x02, 0x4a
	.zero		1
	.zero		1


	//----- nvinfo : EIATTR_EXIT_INSTR_OFFSETS
	.align		4
        /*0098*/ 	.byte	0x04, 0x1c
        /*009a*/ 	.short	(.L_47 - .L_46)


	//   ....[0]....
.L_46:
        /*009c*/ 	.word	0x000000c0


	//   ....[1]....
        /*00a0*/ 	.word	0x00000690


	//   ....[2]....
        /*00a4*/ 	.word	0x000006e0


	//   ....[3]....
        /*00a8*/ 	.word	0x00000b00


	//   ....[4]....
        /*00ac*/ 	.word	0x00000cf0


	//   ....[5]....
        /*00b0*/ 	.word	0x00000e40


	//   ....[6]....
        /*00b4*/ 	.word	0x00000ef0


	//----- nvinfo : EIATTR_CRS_STACK_SIZE
	.align		4
.L_47:
        /*00b8*/ 	.byte	0x04, 0x1e
        /*00ba*/ 	.short	(.L_49 - .L_48)
.L_48:
        /*00bc*/ 	.word	0x00000000


	//----- nvinfo : EIATTR_CBANK_PARAM_SIZE
	.align		4
.L_49:
        /*00c0*/ 	.byte	0x03, 0x19
        /*00c2*/ 	.short	0x0030


	//----- nvinfo : EIATTR_PARAM_CBANK
	.align		4
        /*00c4*/ 	.byte	0x04, 0x0a
        /*00c6*/ 	.short	(.L_51 - .L_50)
	.align		4
.L_50:
        /*00c8*/ 	.word	index@(.nv.constant0._Z12adaptNetworkPKfPfiPiifff)
        /*00cc*/ 	.short	0x0380
        /*00ce*/ 	.short	0x0030


	//----- nvinfo : EIATTR_SW_WAR
	.align		4
.L_51:
        /*00d0*/ 	.byte	0x04, 0x36
        /*00d2*/ 	.short	(.L_53 - .L_52)
.L_52:
        /*00d4*/ 	.word	0x00000008
.L_53:


//--------------------- .nv.info._Z6getBMUPfiiPi  --------------------------
	.section	.nv.info._Z6getBMUPfiiPi,"",@"SHT_CUDA_INFO"
	.sectionflags	@""
	.align	4


	//----- nvinfo : EIATTR_CUDA_API_VERSION
	.align		4
        /*0000*/ 	.byte	0x04, 0x37
        /*0002*/ 	.short	(.L_55 - .L_54)
.L_54:
        /*0004*/ 	.word	0x00000082


	//----- nvinfo : EIATTR_KPARAM_INFO
	.align		4
.L_55:
        /*0008*/ 	.byte	0x04, 0x17
        /*000a*/ 	.short	(.L_57 - .L_56)
.L_56:
        /*000c*/ 	.word	0x00000000
        /*0010*/ 	.short	0x0003
        /*0012*/ 	.short	0x0010
        /*0014*/ 	.byte	0x00, 0xf5, 0x21, 0x00


	//----- nvinfo : EIATTR_KPARAM_INFO
	.align		4
.L_57:
        /*0018*/ 	.byte	0x04, 0x17
        /*001a*/ 	.short	(.L_59 - .L_58)
.L_58:
        /*001c*/ 	.word	0x00000000
        /*0020*/ 	.short	0x0002
        /*0022*/ 	.short	0x000c
        /*0024*/ 	.byte	0x00, 0xf0, 0x11, 0x00


	//----- nvinfo : EIATTR_KPARAM_INFO
	.align		4
.L_59:
        /*0028*/ 	.byte	0x04, 0x17
        /*002a*/ 	.short	(.L_61 - .L_60)
.L_60:
        /*002c*/ 	.word	0x00000000
        /*0030*/ 	.short	0x0001
        /*0032*/ 	.short	0x0008
        /*0034*/ 	.byte	0x00, 0xf0, 0x11, 0x00


	//----- nvinfo : EIATTR_KPARAM_INFO
	.align		4
.L_61:
        /*0038*/ 	.byte	0x04, 0x17
        /*003a*/ 	.short	(.L_63 - .L_62)
.L_62:
        /*003c*/ 	.word	0x00000000
        /*0040*/ 	.short	0x0000
        /*0042*/ 	.short	0x0000
        /*0044*/ 	.byte	0x00, 0xf5, 0x21, 0x00


	//----- nvinfo : EIATTR_SPARSE_MMA_MASK
	.align		4
.L_63:
        /*0048*/ 	.byte	0x03, 0x50
        /*004a*/ 	.short	0x0000


	//----- nvinfo : EIATTR_MAXREG_COUNT
	.align		4
        /*004c*/ 	.byte	0x03, 0x1b
        /*004e*/ 	.short	0x00ff


	//----- nvinfo : EIATTR_MERCURY_ISA_VERSION
	.align		4
        /*0050*/ 	.byte	0x03, 0x5f
        /*0052*/ 	.short	0x0101


	//----- nvinfo : EIATTR_VRC_CTA_INIT_COUNT
	.align		4
        /*0054*/ 	.byte	0x02, 0x4a
	.zero		1
	.zero		1


	//----- nvinfo : EIATTR_EXIT_INSTR_OFFSETS
	.align		4
        /*0058*/ 	.byte	0x04, 0x1c
        /*005a*/ 	.short	(.L_65 - .L_64)


	//   ....[0]....
.L_64:
        /*005c*/ 	.word	0x000011c0


	//----- nvinfo : EIATTR_CBANK_PARAM_SIZE
	.align		4
.L_65:
        /*0060*/ 	.byte	0x03, 0x19
        /*0062*/ 	.short	0x0018


	//----- nvinfo : EIATTR_PARAM_CBANK
	.align		4
        /*0064*/ 	.byte	0x04, 0x0a
        /*0066*/ 	.short	(.L_67 - .L_66)
	.align		4
.L_66:
        /*0068*/ 	.word	index@(.nv.constant0._Z6getBMUPfiiPi)
        /*006c*/ 	.short	0x0380
        /*006e*/ 	.short	0x0018


	//----- nvinfo : EIATTR_SW_WAR
	.align		4
.L_67:
        /*0070*/ 	.byte	0x04, 0x36
        /*0072*/ 	.short	(.L_69 - .L_68)
.L_68:
        /*0074*/ 	.word	0x00000008
.L_69:


//--------------------- .nv.info._Z6searchPKfS0_Pfii --------------------------
	.section	.nv.info._Z6searchPKfS0_Pfii,"",@"SHT_CUDA_INFO"
	.sectionflags	@""
	.align	4


	//----- nvinfo : EIATTR_CUDA_API_VERSION
	.align		4
        /*0000*/ 	.byte	0x04, 0x37
        /*0002*/ 	.short	(.L_71 - .L_70)
.L_70:
        /*0004*/ 	.word	0x00000082


	//----- nvinfo : EIATTR_KPARAM_INFO
	.align		4
.L_71:
        /*0008*/ 	.byte	0x04, 0x17
        /*000a*/ 	.short	(.L_73 - .L_72)
.L_72:
        /*000c*/ 	.word	0x00000000
        /*0010*/ 	.short	0x0004
        /*0012*/ 	.short	0x001c
        /*0014*/ 	.byte	0x00, 0xf0, 0x11, 0x00


	//----- nvinfo : EIATTR_KPARAM_INFO
	.align		4
.L_73:
        /*0018*/ 	.byte	0x04, 0x17
        /*001a*/ 	.short	(.L_75 - .L_74)
.L_74:
        /*001c*/ 	.word	0x00000000
        /*0020*/ 	.short	0x0003
        /*0022*/ 	.short	0x0018
        /*0024*/ 	.byte	0x00, 0xf0, 0x11, 0x00


	//----- nvinfo : EIATTR_KPARAM_INFO
	.align		4
.L_75:
        /*0028*/ 	.byte	0x04, 0x17
        /*002a*/ 	.short	(.L_77 - .L_76)
.L_76:
        /*002c*/ 	.word	0x00000000
        /*0030*/ 	.short	0x0002
        /*0032*/ 	.short	0x0010
        /*0034*/ 	.byte	0x00, 0xf5, 0x21, 0x00


	//----- nvinfo : EIATTR_KPARAM_INFO
	.align		4
.L_77:
        /*0038*/ 	.byte	0x04, 0x17
        /*003a*/ 	.short	(.L_79 - .L_78)
.L_78:
        /*003c*/ 	.word	0x00000000
        /*0040*/ 	.short	0x0001
        /*0042*/ 	.short	0x0008
        /*0044*/ 	.byte	0x00, 0xf5, 0x21, 0x00


	//----- nvinfo : EIATTR_KPARAM_INFO
	.align		4
.L_79:
        /*0048*/ 	.byte	0x04, 0x17
        /*004a*/ 	.short	(.L_81 - .L_80)
.L_80:
        /*004c*/ 	.word	0x00000000
        /*0050*/ 	.short	0x0000
        /*0052*/ 	.short	0x0000
        /*0054*/ 	.byte	0x00, 0xf5, 0x21, 0x00


	//----- nvinfo : EIATTR_SPARSE_MMA_MASK
	.align		4
.L_81:
        /*0058*/ 	.byte	0x03, 0x50
        /*005a*/ 	.short	0x0000


	//----- nvinfo : EIATTR_MAXREG_COUNT
	.align		4
        /*005c*/ 	.byte	0x03, 0x1b
        /*005e*/ 	.short	0x00ff


	//----- nvinfo : EIATTR_MERCURY_ISA_VERSION
	.align		4
        /*0060*/ 	.byte	0x03, 0x5f
        /*0062*/ 	.short	0x0101


	//----- nvinfo : EIATTR_VRC_CTA_INIT_COUNT
	.align		4
        /*0064*/ 	.byte	0x02, 0x4a
	.zero		1
	.zero		1


	//----- nvinfo : EIATTR_EXIT_INSTR_OFFSETS
	.align		4
        /*0068*/ 	.byte	0x04, 0x1c
        /*006a*/ 	.short	(.L_83 - .L_82)


	//   ....[0]....
.L_82:
        /*006c*/ 	.word	0x00000070


	//   ....[1]....
        /*0070*/ 	.word	0x00000c60


	//----- nvinfo : EIATTR_CBANK_PARAM_SIZE
	.align		4
.L_83:
        /*0074*/ 	.byte	0x03, 0x19
        /*0076*/ 	.short	0x0020


	//----- nvinfo : EIATTR_PARAM_CBANK
	.align		4
        /*0078*/ 	.byte	0x04, 0x0a
        /*007a*/ 	.short	(.L_85 - .L_84)
	.align		4
.L_84:
        /*007c*/ 	.word	index@(.nv.constant0._Z6searchPKfS0_Pfii)
        /*0080*/ 	.short	0x0380
        /*0082*/ 	.short	0x0020


	//----- nvinfo : EIATTR_SW_WAR
	.align		4
.L_85:
        /*0084*/ 	.byte	0x04, 0x36
        /*0086*/ 	.short	(.L_87 - .L_86)
.L_86:
        /*0088*/ 	.word	0x00000008
.L_87:


//--------------------- .nv.info._Z9clearBMUsPii  --------------------------
	.section	.nv.info._Z9clearBMUsPii,"",@"SHT_CUDA_INFO"
	.sectionflags	@""
	.align	4


	//----- nvinfo : EIATTR_CUDA_API_VERSION
	.align		4
        /*0000*/ 	.byte	0x04, 0x37
        /*0002*/ 	.short	(.L_89 - .L_88)
.L_88:
        /*0004*/ 	.word	0x00000082


	//----- nvinfo : EIATTR_KPARAM_INFO
	.align		4
.L_89:
        /*0008*/ 	.byte	0x04, 0x17
        /*000a*/ 	.short	(.L_91 - .L_90)
.L_90:
        /*000c*/ 	.word	0x00000000
        /*0010*/ 	.short	0x0001
        /*0012*/ 	.short	0x0008
        /*0014*/ 	.byte	0x00, 0xf0, 0x11, 0x00


	//----- nvinfo : EIATTR_KPARAM_INFO
	.align		4
.L_91:
        /*0018*/ 	.byte	0x04, 0x17
        /*001a*/ 	.short	(.L_93 - .L_92)
.L_92:
        /*001c*/ 	.word	0x00000000
        /*0020*/ 	.short	0x0000
        /*0022*/ 	.short	0x0000
        /*0024*/ 	.byte	0x00, 0xf5, 0x21, 0x00


	//----- nvinfo : EIATTR_SPARSE_MMA_MASK
	.align		4
.L_93:
        /*0028*/ 	.byte	0x03, 0x50
        /*002a*/ 	.short	0x0000


	//----- nvinfo : EIATTR_MAXREG_COUNT
	.align		4
        /*002c*/ 	.byte	0x03, 0x1b
        /*002e*/ 	.short	0x00ff


	//----- nvinfo : EIATTR_MERCURY_ISA_VERSION
	.align		4
        /*0030*/ 	.byte	0x03, 0x5f
        /*0032*/ 	.short	0x0101


	//----- nvinfo : EIATTR_VRC_CTA_INIT_COUNT
	.align		4
        /*0034*/ 	.byte	0x02, 0x4a
	.zero		1
	.zero		1


	//----- nvinfo : EIATTR_EXIT_INSTR_OFFSETS
	.align		4
        /*0038*/ 	.byte	0x04, 0x1c
        /*003a*/ 	.short	(.L_95 - .L_94)


	//   ....[0]....
.L_94:
        /*003c*/ 	.word	0x00000070


	//   ....[1]....
        /*0040*/ 	.word	0x000000d0


	//----- nvinfo : EIATTR_CBANK_PARAM_SIZE
	.align		4
.L_95:
        /*0044*/ 	.byte	0x03, 0x19
        /*0046*/ 	.short	0x000c


	//----- nvinfo : EIATTR_PARAM_CBANK
	.align		4
        /*0048*/ 	.byte	0x04, 0x0a
        /*004a*/ 	.short	(.L_97 - .L_96)
	.align		4
.L_96:
        /*004c*/ 	.word	index@(.nv.constant0._Z9clearBMUsPii)
        /*0050*/ 	.short	0x0380
        /*0052*/ 	.short	0x000c


	//----- nvinfo : EIATTR_SW_WAR
	.align		4
.L_97:
        /*0054*/ 	.byte	0x04, 0x36
        /*0056*/ 	.short	(.L_99 - .L_98)
.L_98:
        /*0058*/ 	.word	0x00000008
.L_99:


//--------------------- .nv.callgraph             --------------------------
	.section	.nv.callgraph,"",@"SHT_CUDA_CALLGRAPH"
	.align	4
	.sectionentsize	8
	.align		4
        /*0000*/ 	.word	0x00000000
	.align		4
        /*0004*/ 	.word	0xffffffff
	.align		4
        /*0008*/ 	.word	0x00000000
	.align		4
        /*000c*/ 	.word	0xfffffffe
	.align		4
        /*0010*/ 	.word	0x00000000
	.align		4
        /*0014*/ 	.word	0xfffffffd
	.align		4
        /*0018*/ 	.word	0x00000000
	.align		4
        /*001c*/ 	.word	0xfffffffc


//--------------------- .text._Z12adaptNetworkPKfPfiPiifff --------------------------
	.section	.text._Z12adaptNetworkPKfPfiPiifff,"ax",@progbits
	.align	128
        .global         _Z12adaptNetworkPKfPfiPiifff
        .type           _Z12adaptNetworkPKfPfiPiifff,@function
        .size           _Z12adaptNetworkPKfPfiPiifff,(.L_x_41 - _Z12adaptNetworkPKfPfiPiifff)
        .other          _Z12adaptNetworkPKfPfiPiifff,@"STO_CUDA_ENTRY STV_DEFAULT"
_Z12adaptNetworkPKfPfiPiifff:
.text._Z12adaptNetworkPKfPfiPiifff:
[----:B------:R-:W-:Y:S01]  /*0000*/  LDC R1, c[0x0][0x37c] ;  /* 0x0000df00ff017b82 */ /* 0x000fe20000000800 */
[----:B------:R-:W0:Y:S07]  /*0010*/  S2R R5, SR_TID.X ;  /* 0x0000000000057919 */ /* 0x000e2e0000002100 */
[----:B------:R-:W0:Y:S01]  /*0020*/  S2UR UR4, SR_CTAID.X ;  /* 0x00000000000479c3 */ /* 0x000e220000002500 */
[----:B------:R-:W1:Y:S07]  /*0030*/  S2R R3, SR_TID.Y ;  /* 0x0000000000037919 */ /* 0x000e6e0000002200 */
[----:B------:R-:W0:Y:S08]  /*0040*/  LDC R2, c[0x0][0x360] ;  /* 0x0000d800ff027b82 */ /* 0x000e300000000800 */
[----:B------:R-:W1:Y:S08]  /*0050*/  S2UR UR5, SR_CTAID.Y ;  /* 0x00000000000579c3 */ /* 0x000e700000002600 */
[----:B------:R-:W1:Y:S08]  /*0060*/  LDC R4, c[0x0][0x364] ;  /* 0x0000d900ff047b82 */ /* 0x000e700000000800 */
[----:B------:R-:W2:Y:S01]  /*0070*/  LDC R0, c[0x0][0x3a0] ;  /* 0x0000e800ff007b82 */ /* 0x000ea20000000800 */
[----:B0-----:R-:W-:-:S02]  /*0080*/  IMAD R5, R2, UR4, R5 ;  /* 0x0000000402057c24 */ /* 0x001fc4000f8e0205 */
[----:B-1----:R-:W-:-:S05]  /*0090*/  IMAD R2, R4, UR5, R3 ;  /* 0x0000000504027c24 */ /* 0x002fca000f8e0203 */
[----:B------:R-:W-:-:S04]  /*00a0*/  VIMNMX R3, PT, PT, R5, R2, !PT ;  /* 0x0000000205037248 */ /* 0x000fc80007fe0100 */
[----:B--2---:R-:W-:-:S13]  /*00b0*/  ISETP.GE.AND P0, PT, R3, R0, PT ;  /* 0x000000000300720c */ /* 0x004fda0003f06270 */
[----:B------:R-:W-:Y:S05]  /*00c0*/  @P0 EXIT ;  /* 0x000000000000094d */ /* 0x000fea0003800000 */
[----:B------:R-:W0:Y:S01]  /*00d0*/  LDC.64 R6, c[0x0][0x398] ;  /* 0x0000e600ff067b82 */ /* 0x000e220000000a00 */
[----:B------:R-:W0:Y:S02]  /*00e0*/  LDCU.64 UR12, c[0x0][0x358] ;  /* 0x00006b00ff0c77ac */ /* 0x000e240008000a00 */
[----:B0-----:R-:W2:Y:S01]  /*00f0*/  LDG.E R7, desc[UR12][R6.64] ;  /* 0x0000000c06077981 */ /* 0x001ea2000c1e1900 */
[----:B------:R-:W-:Y:S01]  /*0100*/  IABS R4, R0 ;  /* 0x0000000000047213 */ /* 0x000fe20000000000 */
[----:B------:R-:W-:Y:S03]  /*0110*/  BSSY.RECONVERGENT B0, `(.L_x_0) ;  /* 0x000002b000007945 */ /* 0x000fe60003800200 */
[----:B------:R-:W0:Y:S08]  /*0120*/  I2F.RP R3, R4 ;  /* 0x0000000400037306 */ /* 0x000e300000209400 */
[----:B0-----:R-:W0:Y:S02]  /*0130*/  MUFU.RCP R3, R3 ;  /* 0x0000000300037308 */ /* 0x001e240000001000 */
[----:B0-----:R-:W-:-:S06]  /*0140*/  IADD3 R8, PT, PT, R3, 0xffffffe, RZ ;  /* 0x0ffffffe03087810 */ /* 0x001fcc0007ffe0ff */
[----:B------:R0:W1:Y:S02]  /*0150*/  F2I.FTZ.U32.TRUNC.NTZ R9, R8 ;  /* 0x0000000800097305 */ /* 0x000064000021f000 */
[----:B0-----:R-:W-:Y:S02]  /*0160*/  HFMA2 R8, -RZ, RZ, 0, 0 ;  /* 0x00000000ff087431 */ /* 0x001fe400000001ff */
[----:B-1----:R-:W-:-:S04]  /*0170*/  IMAD.MOV R11, RZ, RZ, -R9 ;  /* 0x000000ffff0b7224 */ /* 0x002fc800078e0a09 */
[----:B------:R-:W-:-:S04]  /*0180*/  IMAD R11, R11, R4, RZ ;  /* 0x000000040b0b7224 */ /* 0x000fc800078e02ff */
[----:B------:R-:W-:Y:S01]  /*0190*/  IMAD.HI.U32 R9, R9, R11, R8 ;  /* 0x0000000b09097227 */ /* 0x000fe200078e0008 */
[----:B--2---:R-:W-:-:S05]  /*01a0*/  IABS R6, R7 ;  /* 0x0000000700067213 */ /* 0x004fca0000000000 */
[----:B------:R-:W-:-:S04]  /*01b0*/  IMAD.HI.U32 R9, R9, R6, RZ ;  /* 0x0000000609097227 */ /* 0x000fc800078e00ff */
[----:B------:R-:W-:-:S04]  /*01c0*/  IMAD.MOV R3, RZ, RZ, -R9 ;  /* 0x000000ffff037224 */ /* 0x000fc800078e0a09 */
[----:B------:R-:W-:-:S05]  /*01d0*/  IMAD R3, R4, R3, R6 ;  /* 0x0000000304037224 */ /* 0x000fca00078e0206 */
[----:B------:R-:W-:-:S13]  /*01e0*/  ISETP.GT.U32.AND P2, PT, R4, R3, PT ;  /* 0x000000030400720c */ /* 0x000fda0003f44070 */
[-C--:B------:R-:W-:Y:S01]  /*01f0*/  @!P2 IADD3 R3, PT, PT, R3, -R4.reuse, RZ ;  /* 0x800000040303a210 */ /* 0x080fe20007ffe0ff */
[----:B------:R-:W-:Y:S01]  /*0200*/  @!P2 VIADD R9, R9, 0x1 ;  /* 0x000000010909a836 */ /* 0x000fe20000000000 */
[----:B------:R-:W-:Y:S02]  /*0210*/  ISETP.NE.AND P2, PT, R0, RZ, PT ;  /* 0x000000ff0000720c */ /* 0x000fe40003f45270 */
[----:B------:R-:W-:Y:S02]  /*0220*/  ISETP.GE.U32.AND P0, PT, R3, R4, PT ;  /* 0x000000040300720c */ /* 0x000fe40003f06070 */
[----:B------:R-:W-:-:S04]  /*0230*/  LOP3.LUT R3, R7, R0, RZ, 0x3c, !PT ;  /* 0x0000000007037212 */ /* 0x000fc800078e3cff */
[----:B------:R-:W-:Y:S01]  /*0240*/  ISETP.GE.AND P1, PT, R3, RZ, PT ;  /* 0x000000ff0300720c */ /* 0x000fe20003f26270 */
[----:B------:R-:W-:-:S05]  /*0250*/  IMAD R3, R0, R0, RZ ;  /* 0x0000000000037224 */ /* 0x000fca00078e02ff */
[----:B------:R-:W-:Y:S02]  /*0260*/  I2FP.F32.U32 R3, R3 ;  /* 0x0000000300037245 */ /* 0x000fe40000201000 */
[----:B------:R-:W-:Y:S02]  /*0270*/  @P0 IADD3 R9, PT, PT, R9, 0x1, RZ ;  /* 0x0000000109090810 */ /* 0x000fe40007ffe0ff */
[----:B------:R-:W0:Y:S03]  /*0280*/  MUFU.RCP R4, R3 ;  /* 0x0000000300047308 */ /* 0x000e260000001000 */
[----:B------:R-:W-:Y:S01]  /*0290*/  @!P1 IMAD.MOV R9, RZ, RZ, -R9 ;  /* 0x000000ffff099224 */ /* 0x000fe200078e0a09 */
[----:B------:R-:W-:-:S05]  /*02a0*/  @!P2 LOP3.LUT R9, RZ, R0, RZ, 0x33, !PT ;  /* 0x00000000ff09a212 */ /* 0x000fca00078e33ff */
[----:B------:R-:W-:Y:S01]  /*02b0*/  IMAD R0, R9, R0, -R7 ;  /* 0x0000000009007224 */ /* 0x000fe200078e0a07 */
[----:B------:R-:W-:-:S03]  /*02c0*/  IADD3 R9, PT, PT, R2, -R9, RZ ;  /* 0x8000000902097210 */ /* 0x000fc60007ffe0ff */
[----:B------:R-:W-:Y:S01]  /*02d0*/  IMAD.IADD R0, R5, 0x1, R0 ;  /* 0x0000000105007824 */ /* 0x000fe200078e0200 */
[----:B------:R-:W-:Y:S01]  /*02e0*/  I2FP.F32.S32 R9, R9 ;  /* 0x0000000900097245 */ /* 0x000fe20000201400 */
[----:B0-----:R-:W-:-:S03]  /*02f0*/  FFMA R7, -R3, R4, 1 ;  /* 0x3f80000003077423 */ /* 0x001fc60000000104 */
[----:B------:R-:W-:Y:S01]  /*0300*/  I2FP.F32.S32 R0, R0 ;  /* 0x0000000000007245 */ /* 0x000fe20000201400 */
[----:B------:R-:W-:Y:S01]  /*0310*/  FMUL R9, R9, R9 ;  /* 0x0000000909097220 */ /* 0x000fe20000400000 */
[----:B------:R-:W-:-:S03]  /*0320*/  FFMA R7, R4, R7, R4 ;  /* 0x0000000704077223 */ /* 0x000fc60000000004 */
[----:B------:R-:W-:-:S04]  /*0330*/  FFMA R0, R0, R0, R9 ;  /* 0x0000000000007223 */ /* 0x000fc80000000009 */
[----:B------:R-:W0:Y:S01]  /*0340*/  FCHK P0, R0, R3 ;  /* 0x0000000300007302 */ /* 0x000e220000000000 */
[----:B------:R-:W-:-:S04]  /*0350*/  FFMA R4, R0, R7, RZ ;  /* 0x0000000700047223 */ /* 0x000fc800000000ff */
[----:B------:R-:W-:-:S04]  /*0360*/  FFMA R6, -R3, R4, R0 ;  /* 0x0000000403067223 */ /* 0x000fc80000000100 */
[----:B------:R-:W-:Y:S01]  /*0370*/  FFMA R4, R7, R6, R4 ;  /* 0x0000000607047223 */ /* 0x000fe20000000004 */
[----:B0-----:R-:W-:Y:S06]  /*0380*/  @!P0 BRA `(.L_x_1) ;  /* 0x00000000000c8947 */ /* 0x001fec0003800000 */
[----:B------:R-:W-:-:S07]  /*0390*/  MOV R4, 0x3b0 ;  /* 0x000003b000047802 */ /* 0x000fce0000000f00 */
[----:B------:R-:W-:Y:S05]  /*03a0*/  CALL.REL.NOINC `($__internal_1_$__cuda_sm3x_div_rn_noftz_f32_slowpath) ;  /* 0x0000000c002c7944 */ /* 0x000fea0003c00000 */
[----:B------:R-:W-:-:S07]  /*03b0*/  MOV R4, R0 ;  /* 0x0000000000047202 */ /* 0x000fce0000000f00 */
.L_x_1:
[----:B------:R-:W-:Y:S05]  /*03c0*/  BSYNC.RECONVERGENT B0 ;  /* 0x0000000000007941 */ /* 0x000fea0003800200 */
.L_x_0:
[----:B------:R-:W0:Y:S01]  /*03d0*/  LDC R9, c[0x0][0x3a8] ;  /* 0x0000ea00ff097b82 */ /* 0x000e220000000800 */
[----:B------:R-:W-:Y:S01]  /*03e0*/  VIADD R0, R4, 0xf3000000 ;  /* 0xf300000004007836 */ /* 0x000fe20000000000 */
[----:B------:R1:W2:Y:S01]  /*03f0*/  MUFU.RSQ R7, R4 ;  /* 0x0000000400077308 */ /* 0x0002a20000001400 */
[----:B------:R-:W-:Y:S03]  /*0400*/  BSSY.RECONVERGENT B0, `(.L_x_2) ;  /* 0x000000c000007945 */ /* 0x000fe60003800200 */
[----:B------:R-:W-:Y:S01]  /*0410*/  ISETP.GT.U32.AND P0, PT, R0, 0x727fffff, PT ;  /* 0x727fffff0000780c */ /* 0x000fe20003f04070 */
[----:B0-----:R-:W-:-:S12]  /*0420*/  FMUL R9, R9, -0.36787945032119750977 ;  /* 0xbebc5ab209097820 */ /* 0x001fd80000400000 */
[----:B-12---:R-:W-:Y:S05]  /*0430*/  @!P0 BRA `(.L_x_3) ;  /* 0x0000000000108947 */ /* 0x006fea0003800000 */
[----:B------:R-:W-:Y:S02]  /*0440*/  MOV R0, R4 ;  /* 0x0000000400007202 */ /* 0x000fe40000000f00 */
[----:B------:R-:W-:-:S07]  /*0450*/  MOV R10, 0x470 ;  /* 0x00000470000a7802 */ /* 0x000fce0000000f00 */
[----:B------:R-:W-:Y:S05]  /*0460*/  CALL.REL.NOINC `($__internal_0_$__cuda_sm20_sqrt_rn_f32_slowpath) ;  /* 0x0000000800a47944 */ /* 0x000fea0003c00000 */
[----:B------:R-:W-:Y:S05]  /*0470*/  BRA `(.L_x_4) ;  /* 0x0000000000107947 */ /* 0x000fea0003800000 */
.L_x_3:
[C---:B------:R-:W-:Y:S01]  /*0480*/  FMUL.FTZ R3, R7.reuse, R4 ;  /* 0x0000000407037220 */ /* 0x040fe20000410000 */
[----:B------:R-:W-:-:S03]  /*0490*/  FMUL.FTZ R0, R7, 0.5 ;  /* 0x3f00000007007820 */ /* 0x000fc60000410000 */
[----:B------:R-:W-:-:S04]  /*04a0*/  FFMA R4, -R3, R3, R4 ;  /* 0x0000000303047223 */ /* 0x000fc80000000104 */
[----:B------:R-:W-:-:S07]  /*04b0*/  FFMA R3, R4, R0, R3 ;  /* 0x0000000004037223 */ /* 0x000fce0000000003 */
.L_x_4:
[----:B------:R-:W-:Y:S05]  /*04c0*/  BSYNC.RECONVERGENT B0 ;  /* 0x0000000000007941 */ /* 0x000fea0003800200 */
.L_x_2:
[----:B------:R-:W0:Y:S01]  /*04d0*/  MUFU.RCP R0, R9 ;  /* 0x0000000900007308 */ /* 0x000e220000001000 */
[----:B------:R-:W-:Y:S07]  /*04e0*/  BSSY.RECONVERGENT B0, `(.L_x_5) ;  /* 0x000000c000007945 */ /* 0x000fee0003800200 */
[----:B------:R-:W1:Y:S01]  /*04f0*/  FCHK P0, R3, R9 ;  /* 0x0000000903007302 */ /* 0x000e620000000000 */
[----:B0-----:R-:W-:-:S04]  /*0500*/  FFMA R7, R0, -R9, 1 ;  /* 0x3f80000000077423 */ /* 0x001fc80000000809 */
[----:B------:R-:W-:-:S04]  /*0510*/  FFMA R0, R0, R7, R0 ;  /* 0x0000000700007223 */ /* 0x000fc80000000000 */
[----:B------:R-:W-:-:S04]  /*0520*/  FFMA R4, R0, R3, RZ ;  /* 0x0000000300047223 */ /* 0x000fc800000000ff */
[----:B------:R-:W-:-:S04]  /*0530*/  FFMA R7, R4, -R9, R3 ;  /* 0x8000000904077223 */ /* 0x000fc80000000003 */
[----:B------:R-:W-:Y:S01]  /*0540*/  FFMA R0, R0, R7, R4 ;  /* 0x0000000700007223 */ /* 0x000fe20000000004 */
[----:B-1----:R-:W-:Y:S06]  /*0550*/  @!P0 BRA `(.L_x_6) ;  /* 0x0000000000108947 */ /* 0x002fec0003800000 */
[----:B------:R-:W-:Y:S01]  /*0560*/  IMAD.MOV.U32 R0, RZ, RZ, R3 ;  /* 0x000000ffff007224 */ /* 0x000fe200078e0003 */
[----:B------:R-:W-:Y:S02]  /*0570*/  MOV R3, R9 ;  /* 0x0000000900037202 */ /* 0x000fe40000000f00 */
[----:B------:R-:W-:-:S07]  /*0580*/  MOV R4, 0x5a0 ;  /* 0x000005a000047802 */ /* 0x000fce0000000f00 */
[----:B------:R-:W-:Y:S05]  /*0590*/  CALL.REL.NOINC `($__internal_1_$__cuda_sm3x_div_rn_noftz_f32_slowpath) ;  /* 0x0000000800b07944 */ /* 0x000fea0003c00000 */
.L_x_6:
[----:B------:R-:W-:Y:S05]  /*05a0*/  BSYNC.RECONVERGENT B0 ;  /* 0x0000000000007941 */ /* 0x000fea0003800200 */
.L_x_5:
[----:B------:R-:W-:Y:S02]  /*05b0*/  HFMA2 R4, -RZ, RZ, 3.7421875, 0 ;  /* 0x437c0000ff047431 */ /* 0x000fe400000001ff */
[----:B------:R-:W-:Y:S01]  /*05c0*/  IMAD.MOV.U32 R3, RZ, RZ, 0x3bbb989d ;  /* 0x3bbb989dff037424 */ /* 0x000fe200078e00ff */
[----:B------:R-:W0:Y:S03]  /*05d0*/  LDCU UR4, c[0x0][0x3ac] ;  /* 0x00007580ff0477ac */ /* 0x000e260008000800 */
[----:B------:R-:W-:Y:S01]  /*05e0*/  FFMA.SAT R3, R0, R3, 0.5 ;  /* 0x3f00000000037423 */ /* 0x000fe20000002003 */
[----:B------:R-:W1:Y:S03]  /*05f0*/  LDCU UR5, c[0x0][0x3a4] ;  /* 0x00007480ff0577ac */ /* 0x000e660008000800 */
[----:B------:R-:W-:-:S04]  /*0600*/  FFMA.RM R3, R3, R4, 12582913 ;  /* 0x4b40000103037423 */ /* 0x000fc80000004004 */
[C---:B------:R-:W-:Y:S01]  /*0610*/  FADD R7, R3.reuse, -12583039 ;  /* 0xcb40007f03077421 */ /* 0x040fe20000000000 */
[----:B------:R-:W-:-:S03]  /*0620*/  IMAD.SHL.U32 R3, R3, 0x800000, RZ ;  /* 0x0080000003037824 */ /* 0x000fc600078e00ff */
[----:B------:R-:W-:-:S04]  /*0630*/  FFMA R7, R0, 1.4426950216293334961, -R7 ;  /* 0x3fb8aa3b00077823 */ /* 0x000fc80000000807 */
[----:B------:R-:W-:-:S04]  /*0640*/  FFMA R7, R0, 1.925963033500011079e-08, R7 ;  /* 0x32a5706000077823 */ /* 0x000fc80000000007 */
[----:B------:R-:W2:Y:S02]  /*0650*/  MUFU.EX2 R0, R7 ;  /* 0x0000000700007308 */ /* 0x000ea40000000800 */
[----:B--2---:R-:W-:-:S04]  /*0660*/  FMUL R0, R3, R0 ;  /* 0x0000000003007220 */ /* 0x004fc80000400000 */
[----:B0-----:R-:W-:-:S05]  /*0670*/  FMUL R0, R0, UR4 ;  /* 0x0000000400007c20 */ /* 0x001fca0008400000 */
[----:B-1----:R-:W-:-:S13]  /*0680*/  FSETP.GT.AND P0, PT, R0, UR5, PT ;  /* 0x0000000500007c0b */ /* 0x002fda000bf04000 */
[----:B------:R-:W-:Y:S05]  /*0690*/  @!P0 EXIT ;  /* 0x000000000000894d */ /* 0x000fea0003800000 */
[----:B------:R-:W0:Y:S01]  /*06a0*/  LDC R4, c[0x0][0x390] ;  /* 0x0000e400ff047b82 */ /* 0x000e220000000800 */
[----:B------:R-:W1:Y:S02]  /*06b0*/  LDCU UR4, c[0x0][0x3a0] ;  /* 0x00007400ff0477ac */ /* 0x000e640008000800 */
[----:B-1----:R-:W-:Y:S01]  /*06c0*/  IMAD R5, R2, UR4, R5 ;  /* 0x0000000402057c24 */ /* 0x002fe2000f8e0205 */
[----:B0-----:R-:W-:-:S13]  /*06d0*/  ISETP.GE.AND P0, PT, R4, 0x1, PT ;  /* 0x000000010400780c */ /* 0x001fda0003f06270 */
[----:B------:R-:W-:Y:S05]  /*06e0*/  @!P0 EXIT ;  /* 0x000000000000894d */ /* 0x000fea0003800000 */
[C---:B------:R-:W-:Y:S01]  /*06f0*/  ISETP.GE.U32.AND P1, PT, R4.reuse, 0x8, PT ;  /* 0x000000080400780c */ /* 0x040fe20003f26070 */
[----:B------:R-:W-:Y:S01]  /*0700*/  IMAD R2, R5, R4, RZ ;  /* 0x0000000405027224 */ /* 0x000fe200078e02ff */
[----:B------:R-:W-:Y:S02]  /*0710*/  LOP3.LUT R14, R4, 0x7, RZ, 0xc0, !PT ;  /* 0x00000007040e7812 */ /* 0x000fe400078ec0ff */
[----:B------:R-:W-:Y:S02]  /*0720*/  MOV R3, RZ ;  /* 0x000000ff00037202 */ /* 0x000fe40000000f00 */
[----:B------:R-:W-:-:S07]  /*0730*/  ISETP.NE.AND P0, PT, R14, RZ, PT ;  /* 0x000000ff0e00720c */ /* 0x000fce0003f05270 */
[----:B------:R-:W-:Y:S06]  /*0740*/  @!P1 BRA `(.L_x_7) ;  /* 0x0000000000ec9947 */ /* 0x000fec0003800000 */
[----:B------:R-:W0:Y:S01]  /*0750*/  LDCU.128 UR8, c[0x0][0x380] ;  /* 0x00007000ff0877ac */ /* 0x000e220008000c00 */
[----:B------:R-:W-:Y:S01]  /*0760*/  LOP3.LUT R3, R4, 0x7ffffff8, RZ, 0xc0, !PT ;  /* 0x7ffffff804037812 */ /* 0x000fe200078ec0ff */
[----:B------:R-:W-:-:S03]  /*0770*/  IMAD.MOV.U32 R5, RZ, RZ, R2 ;  /* 0x000000ffff057224 */ /* 0x000fc600078e0002 */
[----:B------:R-:W-:Y:S01]  /*0780*/  IADD3 R10, PT, PT, -R3, RZ, RZ ;  /* 0x000000ff030a7210 */ /* 0x000fe20007ffe1ff */
[----:B0-----:R-:W-:Y:S02]  /*0790*/  UIADD3 UR6, UP0, UPT, UR8, 0x10, URZ ;  /* 0x0000001008067890 */ /* 0x001fe4000ff1e0ff */
[----:B------:R-:W-:Y:S02]  /*07a0*/  UIADD3 UR4, UP1, UPT, UR10, 0x10, URZ ;  /* 0x000000100a047890 */ /* 0x000fe4000ff3e0ff */
[----:B------:R-:W-:Y:S02]  /*07b0*/  UIADD3.X UR7, UPT, UPT, URZ, UR9, URZ, UP0, !UPT ;  /* 0x00000009ff077290 */ /* 0x000fe400087fe4ff */
[----:B------:R-:W-:Y:S01]  /*07c0*/  IMAD.U32 R6, RZ, RZ, UR6 ;  /* 0x00000006ff067e24 */ /* 0x000fe2000f8e00ff */
[----:B------:R-:W-:-:S03]  /*07d0*/  UIADD3.X UR5, UPT, UPT, URZ, UR11, URZ, UP1, !UPT ;  /* 0x0000000bff057290 */ /* 0x000fc60008ffe4ff */
[----:B------:R-:W-:-:S09]  /*07e0*/  MOV R7, UR7 ;  /* 0x0000000700077c02 */ /* 0x000fd20008000f00 */
.L_x_8:
[----:B-1----:R-:W-:Y:S01]  /*07f0*/  MOV R9, UR5 ;  /* 0x0000000500097c02 */ /* 0x002fe20008000f00 */
[----:B------:R-:W-:Y:S01]  /*0800*/  IMAD.U32 R8, RZ, RZ, UR4 ;  /* 0x00000004ff087e24 */ /* 0x000fe2000f8e00ff */
[----:B------:R-:W2:Y:S03]  /*0810*/  LDG.E R11, desc[UR12][R6.64+-0x10] ;  /* 0xfffff00c060b7981 */ /* 0x000ea6000c1e1900 */
[----:B------:R-:W-:-:S05]  /*0820*/  IMAD.WIDE R8, R5, 0x4, R8 ;  /* 0x0000000405087825 */ /* 0x000fca00078e0208 */
[----:B------:R-:W2:Y:S04]  /*0830*/  LDG.E R13, desc[UR12][R8.64+-0x10] ;  /* 0xfffff00c080d7981 */ /* 0x000ea8000c1e1900 */
[----:B------:R-:W3:Y:S04]  /*0840*/  LDG.E R15, desc[UR12][R8.64+-0x8] ;  /* 0xfffff80c080f7981 */ /* 0x000ee8000c1e1900 */
[----:B------:R-:W4:Y:S01]  /*0850*/  LDG.E R17, desc[UR12][R8.64+-0x4] ;  /* 0xfffffc0c08117981 */ /* 0x000f22000c1e1900 */
[----:B--2---:R-:W-:-:S04]  /*0860*/  FADD R11, R11, -R13 ;  /* 0x8000000d0b0b7221 */ /* 0x004fc80000000000 */
[----:B------:R-:W-:Y:S02]  /*0870*/  FFMA R11, R0, R11, R13 ;  /* 0x0000000b000b7223 */ /* 0x000fe4000000000d */
[----:B------:R-:W2:Y:S04]  /*0880*/  LDG.E R13, desc[UR12][R8.64+-0xc] ;  /* 0xfffff40c080d7981 */ /* 0x000ea8000c1e1900 */
[----:B------:R-:W-:Y:S04]  /*0890*/  STG.E desc[UR12][R8.64+-0x10], R11 ;  /* 0xfffff00b08007986 */ /* 0x000fe8000c10190c */
[----:B------:R-:W2:Y:S02]  /*08a0*/  LDG.E R12, desc[UR12][R6.64+-0xc] ;  /* 0xfffff40c060c7981 */ /* 0x000ea4000c1e1900 */
[----:B--2---:R-:W-:-:S04]  /*08b0*/  FADD R12, R12, -R13 ;  /* 0x8000000d0c0c7221 */ /* 0x004fc80000000000 */
[----:B------:R-:W-:-:S05]  /*08c0*/  FFMA R13, R0, R12, R13 ;  /* 0x0000000c000d7223 */ /* 0x000fca000000000d */
[----:B------:R0:W-:Y:S04]  /*08d0*/  STG.E desc[UR12][R8.64+-0xc], R13 ;  /* 0xfffff40d08007986 */ /* 0x0001e8000c10190c */
[----:B------:R-:W3:Y:S04]  /*08e0*/  LDG.E R12, desc[UR12][R6.64+-0x8] ;  /* 0xfffff80c060c7981 */ /* 0x000ee8000c1e1900 */
[----:B0-----:R-:W2:Y:S01]  /*08f0*/  LDG.E R13, desc[UR12][R8.64+0x4] ;  /* 0x0000040c080d7981 */ /* 0x001ea2000c1e1900 */
[----:B---3--:R-:W-:-:S04]  /*0900*/  FADD R12, R12, -R15 ;  /* 0x8000000f0c0c7221 */ /* 0x008fc80000000000 */
[----:B------:R-:W-:-:S05]  /*0910*/  FFMA R15, R0, R12, R15 ;  /* 0x0000000c000f7223 */ /* 0x000fca000000000f */
[----:B------:R0:W-:Y:S04]  /*0920*/  STG.E desc[UR12][R8.64+-0x8], R15 ;  /* 0xfffff80f08007986 */ /* 0x0001e8000c10190c */
[----:B------:R-:W4:Y:S04]  /*0930*/  LDG.E R11, desc[UR12][R6.64+-0x4] ;  /* 0xfffffc0c060b7981 */ /* 0x000f28000c1e1900 */
[----:B0-----:R-:W3:Y:S01]  /*0940*/  LDG.E R15, desc[UR12][R8.64+0x8] ;  /* 0x0000080c080f7981 */ /* 0x001ee2000c1e1900 */
[----:B----4-:R-:W-:-:S04]  /*0950*/  FADD R11, R11, -R17 ;  /* 0x800000110b0b7221 */ /* 0x010fc80000000000 */
[----:B------:R-:W-:Y:S02]  /*0960*/  FFMA R11, R0, R11, R17 ;  /* 0x0000000b000b7223 */ /* 0x000fe40000000011 */
[----:B------:R-:W4:Y:S04]  /*0970*/  LDG.E R17, desc[UR12][R8.64] ;  /* 0x0000000c08117981 */ /* 0x000f28000c1e1900 */
[----:B------:R0:W-:Y:S04]  /*0980*/  STG.E desc[UR12][R8.64+-0x4], R11 ;  /* 0xfffffc0b08007986 */ /* 0x0001e8000c10190c */
[----:B------:R-:W4:Y:S02]  /*0990*/  LDG.E R12, desc[UR12][R6.64] ;  /* 0x0000000c060c7981 */ /* 0x000f24000c1e1900 */
[----:B----4-:R-:W-:-:S04]  /*09a0*/  FADD R12, R12, -R17 ;  /* 0x800000110c0c7221 */ /* 0x010fc80000000000 */
[----:B------:R-:W-:-:S05]  /*09b0*/  FFMA R17, R0, R12, R17 ;  /* 0x0000000c00117223 */ /* 0x000fca0000000011 */
[----:B------:R1:W-:Y:S04]  /*09c0*/  STG.E desc[UR12][R8.64], R17 ;  /* 0x0000001108007986 */ /* 0x0003e8000c10190c */
[----:B------:R-:W2:Y:S02]  /*09d0*/  LDG.E R12, desc[UR12][R6.64+0x4] ;  /* 0x0000040c060c7981 */ /* 0x000ea4000c1e1900 */
[----:B--2---:R-:W-:-:S04]  /*09e0*/  FADD R12, R12, -R13 ;  /* 0x8000000d0c0c7221 */ /* 0x004fc80000000000 */
[----:B------:R-:W-:-:S05]  /*09f0*/  FFMA R13, R0, R12, R13 ;  /* 0x0000000c000d7223 */ /* 0x000fca000000000d */
[----:B------:R1:W-:Y:S04]  /*0a00*/  STG.E desc[UR12][R8.64+0x4], R13 ;  /* 0x0000040d08007986 */ /* 0x0003e8000c10190c */
[----:B0-----:R-:W3:Y:S02]  /*0a10*/  LDG.E R11, desc[UR12][R6.64+0x8] ;  /* 0x0000080c060b7981 */ /* 0x001ee4000c1e1900 */
[----:B---3--:R-:W-:-:S04]  /*0a20*/  FADD R11, R11, -R15 ;  /* 0x8000000f0b0b7221 */ /* 0x008fc80000000000 */
[----:B------:R-:W-:Y:S02]  /*0a30*/  FFMA R11, R0, R11, R15 ;  /* 0x0000000b000b7223 */ /* 0x000fe4000000000f */
[----:B------:R-:W2:Y:S04]  /*0a40*/  LDG.E R15, desc[UR12][R8.64+0xc] ;  /* 0x00000c0c080f7981 */ /* 0x000ea8000c1e1900 */
[----:B------:R1:W-:Y:S04]  /*0a50*/  STG.E desc[UR12][R8.64+0x8], R11 ;  /* 0x0000080b08007986 */ /* 0x0003e8000c10190c */
[----:B------:R0:W2:Y:S01]  /*0a60*/  LDG.E R12, desc[UR12][R6.64+0xc] ;  /* 0x00000c0c060c7981 */ /* 0x0000a2000c1e1900 */
[----:B------:R-:W-:-:S05]  /*0a70*/  VIADD R10, R10, 0x8 ;  /* 0x000000080a0a7836 */ /* 0x000fca0000000000 */
[----:B------:R-:W-:Y:S02]  /*0a80*/  ISETP.NE.AND P1, PT, R10, RZ, PT ;  /* 0x000000ff0a00720c */ /* 0x000fe40003f25270 */
[----:B0-----:R-:W-:Y:S02]  /*0a90*/  IADD3 R6, P2, PT, R6, 0x20, RZ ;  /* 0x0000002006067810 */ /* 0x001fe40007f5e0ff */
[----:B------:R-:W-:Y:S02]  /*0aa0*/  IADD3 R5, PT, PT, R5, 0x8, RZ ;  /* 0x0000000805057810 */ /* 0x000fe40007ffe0ff */
[----:B------:R-:W-:Y:S01]  /*0ab0*/  IADD3.X R7, PT, PT, RZ, R7, RZ, P2, !PT ;  /* 0x00000007ff077210 */ /* 0x000fe200017fe4ff */
[----:B--2---:R-:W-:-:S04]  /*0ac0*/  FADD R12, R12, -R15 ;  /* 0x8000000f0c0c7221 */ /* 0x004fc80000000000 */
[----:B------:R-:W-:-:S05]  /*0ad0*/  FFMA R15, R0, R12, R15 ;  /* 0x0000000c000f7223 */ /* 0x000fca000000000f */
[----:B------:R1:W-:Y:S01]  /*0ae0*/  STG.E desc[UR12][R8.64+0xc], R15 ;  /* 0x00000c0f08007986 */ /* 0x0003e2000c10190c */
[----:B------:R-:W-:Y:S05]  /*0af0*/  @P1 BRA `(.L_x_8) ;  /* 0xfffffffc003c1947 */ /* 0x000fea000383ffff */
.L_x_7:
[----:B------:R-:W-:Y:S05]  /*0b00*/  @!P0 EXIT ;  /* 0x000000000000894d */ /* 0x000fea0003800000 */
[----:B------:R-:W-:Y:S02]  /*0b10*/  ISETP.GE.U32.AND P0, PT, R14, 0x4, PT ;  /* 0x000000040e00780c */ /* 0x000fe40003f06070 */
[----:B------:R-:W-:-:S04]  /*0b20*/  LOP3.LUT R12, R4, 0x3, RZ, 0xc0, !PT ;  /* 0x00000003040c7812 */ /* 0x000fc800078ec0ff */
[----:B------:R-:W-:-:S07]  /*0b30*/  ISETP.NE.AND P1, PT, R12, RZ, PT ;  /* 0x000000ff0c00720c */ /* 0x000fce0003f25270 */
[----:B------:R-:W-:Y:S06]  /*0b40*/  @!P0 BRA `(.L_x_9) ;  /* 0x0000000000688947 */ /* 0x000fec0003800000 */
[----:B------:R-:W0:Y:S01]  /*0b50*/  LDC.64 R6, c[0x0][0x388] ;  /* 0x0000e200ff067b82 */ /* 0x000e220000000a00 */
[----:B------:R-:W-:-:S07]  /*0b60*/  IMAD.IADD R5, R2, 0x1, R3 ;  /* 0x0000000102057824 */ /* 0x000fce00078e0203 */
[----:B-1----:R-:W1:Y:S01]  /*0b70*/  LDC.64 R8, c[0x0][0x380] ;  /* 0x0000e000ff087b82 */ /* 0x002e620000000a00 */
[----:B0-----:R-:W-:-:S05]  /*0b80*/  IMAD.WIDE R6, R5, 0x4, R6 ;  /* 0x0000000405067825 */ /* 0x001fca00078e0206 */
[----:B------:R-:W2:Y:S01]  /*0b90*/  LDG.E R11, desc[UR12][R6.64] ;  /* 0x0000000c060b7981 */ /* 0x000ea2000c1e1900 */
[----:B-1----:R-:W-:-:S03]  /*0ba0*/  IMAD.WIDE.U32 R8, R3, 0x4, R8 ;  /* 0x0000000403087825 */ /* 0x002fc600078e0008 */
[----:B------:R-:W3:Y:S04]  /*0bb0*/  LDG.E R13, desc[UR12][R6.64+0x8] ;  /* 0x0000080c060d7981 */ /* 0x000ee8000c1e1900 */
[----:B------:R-:W2:Y:S04]  /*0bc0*/  LDG.E R5, desc[UR12][R8.64] ;  /* 0x0000000c08057981 */ /* 0x000ea8000c1e1900 */
[----:B------:R-:W4:Y:S01]  /*0bd0*/  LDG.E R15, desc[UR12][R6.64+0xc] ;  /* 0x00000c0c060f7981 */ /* 0x000f22000c1e1900 */
[----:B--2---:R-:W-:-:S04]  /*0be0*/  FADD R5, R5, -R11 ;  /* 0x8000000b05057221 */ /* 0x004fc80000000000 */
[----:B------:R-:W-:Y:S02]  /*0bf0*/  FFMA R5, R0, R5, R11 ;  /* 0x0000000500057223 */ /* 0x000fe4000000000b */
[----:B------:R-:W2:Y:S04]  /*0c00*/  LDG.E R11, desc[UR12][R6.64+0x4] ;  /* 0x0000040c060b7981 */ /* 0x000ea8000c1e1900 */
[----:B------:R0:W-:Y:S04]  /*0c10*/  STG.E desc[UR12][R6.64], R5 ;  /* 0x0000000506007986 */ /* 0x0001e8000c10190c */
[----:B------:R-:W2:Y:S02]  /*0c20*/  LDG.E R10, desc[UR12][R8.64+0x4] ;  /* 0x0000040c080a7981 */ /* 0x000ea4000c1e1900 */
[----:B--2---:R-:W-:-:S04]  /*0c30*/  FADD R10, R10, -R11 ;  /* 0x8000000b0a0a7221 */ /* 0x004fc80000000000 */
[----:B------:R-:W-:-:S05]  /*0c40*/  FFMA R11, R0, R10, R11 ;  /* 0x0000000a000b7223 */ /* 0x000fca000000000b */
[----:B------:R2:W-:Y:S04]  /*0c50*/  STG.E desc[UR12][R6.64+0x4], R11 ;  /* 0x0000040b06007986 */ /* 0x0005e8000c10190c */
[----:B------:R-:W3:Y:S02]  /*0c60*/  LDG.E R10, desc[UR12][R8.64+0x8] ;  /* 0x0000080c080a7981 */ /* 0x000ee4000c1e1900 */
[----:B---3--:R-:W-:-:S04]  /*0c70*/  FADD R10, R10, -R13 ;  /* 0x8000000d0a0a7221 */ /* 0x008fc80000000000 */
[----:B------:R-:W-:-:S05]  /*0c80*/  FFMA R13, R0, R10, R13 ;  /* 0x0000000a000d7223 */ /* 0x000fca000000000d */
[----:B------:R2:W-:Y:S04]  /*0c90*/  STG.E desc[UR12][R6.64+0x8], R13 ;  /* 0x0000080d06007986 */ /* 0x0005e8000c10190c */
[----:B0-----:R-:W4:Y:S01]  /*0ca0*/  LDG.E R5, desc[UR12][R8.64+0xc] ;  /* 0x00000c0c08057981 */ /* 0x001f22000c1e1900 */
[----:B------:R-:W-:Y:S01]  /*0cb0*/  IADD3 R3, PT, PT, R3, 0x4, RZ ;  /* 0x0000000403037810 */ /* 0x000fe20007ffe0ff */
[----:B----4-:R-:W-:-:S04]  /*0cc0*/  FADD R5, R5, -R15 ;  /* 0x8000000f05057221 */ /* 0x010fc80000000000 */
[----:B------:R-:W-:-:S05]  /*0cd0*/  FFMA R5, R0, R5, R15 ;  /* 0x0000000500057223 */ /* 0x000fca000000000f */
[----:B------:R2:W-:Y:S02]  /*0ce0*/  STG.E desc[UR12][R6.64+0xc], R5 ;  /* 0x00000c0506007986 */ /* 0x0005e4000c10190c */
.L_x_9:
[----:B------:R-:W-:Y:S05]  /*0cf0*/  @!P1 EXIT ;  /* 0x000000000000994d */ /* 0x000fea0003800000 */
[----:B------:R-:W-:Y:S02]  /*0d00*/  ISETP.NE.AND P0, PT, R12, 0x1, PT ;  /* 0x000000010c00780c */ /* 0x000fe40003f05270 */
[----:B------:R-:W-:-:S04]  /*0d10*/  LOP3.LUT R4, R4, 0x1, RZ, 0xc0, !PT ;  /* 0x0000000104047812 */ /* 0x000fc800078ec0ff */
[----:B------:R-:W-:-:S07]  /*0d20*/  ISETP.NE.U32.AND P1, PT, R4, 0x1, PT ;  /* 0x000000010400780c */ /* 0x000fce0003f25070 */
[----:B------:R-:W-:Y:S06]  /*0d30*/  @!P0 BRA `(.L_x_10) ;  /* 0x0000000000408947 */ /* 0x000fec0003800000 */
[----:B--2---:R-:W0:Y:S01]  /*0d40*/  LDC.64 R6, c[0x0][0x388] ;  /* 0x0000e200ff067b82 */ /* 0x004e220000000a00 */
[----:B-1----:R-:W-:-:S07]  /*0d50*/  IADD3 R9, PT, PT, R2, R3, RZ ;  /* 0x0000000302097210 */ /* 0x002fce0007ffe0ff */
[----:B------:R-:W1:Y:S01]  /*0d60*/  LDC.64 R4, c[0x0][0x380] ;  /* 0x0000e000ff047b82 */ /* 0x000e620000000a00 */
[----:B0-----:R-:W-:-:S05]  /*0d70*/  IMAD.WIDE R6, R9, 0x4, R6 ;  /* 0x0000000409067825 */ /* 0x001fca00078e0206 */
[----:B------:R-:W2:Y:S01]  /*0d80*/  LDG.E R9, desc[UR12][R6.64] ;  /* 0x0000000c06097981 */ /* 0x000ea2000c1e1900 */
[----:B-1----:R-:W-:-:S03]  /*0d90*/  IMAD.WIDE.U32 R4, R3, 0x4, R4 ;  /* 0x0000000403047825 */ /* 0x002fc600078e0004 */
[----:B------:R-:W3:Y:S04]  /*0da0*/  LDG.E R11, desc[UR12][R6.64+0x4] ;  /* 0x0000040c060b7981 */ /* 0x000ee8000c1e1900 */
[----:B------:R-:W2:Y:S02]  /*0db0*/  LDG.E R8, desc[UR12][R4.64] ;  /* 0x0000000c04087981 */ /* 0x000ea4000c1e1900 */
[----:B--2---:R-:W-:-:S04]  /*0dc0*/  FADD R8, R8, -R9 ;  /* 0x8000000908087221 */ /* 0x004fc80000000000 */
[----:B------:R-:W-:-:S05]  /*0dd0*/  FFMA R9, R0, R8, R9 ;  /* 0x0000000800097223 */ /* 0x000fca0000000009 */
[----:B------:R0:W-:Y:S04]  /*0de0*/  STG.E desc[UR12][R6.64], R9 ;  /* 0x0000000906007986 */ /* 0x0001e8000c10190c */
[----:B------:R-:W3:Y:S01]  /*0df0*/  LDG.E R8, desc[UR12][R4.64+0x4] ;  /* 0x0000040c04087981 */ /* 0x000ee2000c1e1900 */
[----:B------:R-:W-:Y:S02]  /*0e00*/  VIADD R3, R3, 0x2 ;  /* 0x0000000203037836 */ /* 0x000fe40000000000 */
[----:B---3--:R-:W-:-:S04]  /*0e10*/  FADD R8, R8, -R11 ;  /* 0x8000000b08087221 */ /* 0x008fc80000000000 */
[----:B------:R-:W-:-:S05]  /*0e20*/  FFMA R11, R0, R8, R11 ;  /* 0x00000008000b7223 */ /* 0x000fca000000000b */
[----:B------:R0:W-:Y:S02]  /*0e30*/  STG.E desc[UR12][R6.64+0x4], R11 ;  /* 0x0000040b06007986 */ /* 0x0001e4000c10190c */
.L_x_10:
[----:B------:R-:W-:Y:S05]  /*0e40*/  @P1 EXIT ;  /* 0x000000000000194d */ /* 0x000fea0003800000 */
[----:B--2---:R-:W2:Y:S01]  /*0e50*/  LDC.64 R4, c[0x0][0x380] ;  /* 0x0000e000ff047b82 */ /* 0x004ea20000000a00 */
[----:B01----:R-:W-:-:S07]  /*0e60*/  IADD3 R9, PT, PT, R2, R3, RZ ;  /* 0x0000000302097210 */ /* 0x003fce0007ffe0ff */
[----:B------:R-:W0:Y:S01]  /*0e70*/  LDC.64 R6, c[0x0][0x388] ;  /* 0x0000e200ff067b82 */ /* 0x000e220000000a00 */
[----:B--2---:R-:W-:-:S06]  /*0e80*/  IMAD.WIDE.U32 R2, R3, 0x4, R4 ;  /* 0x0000000403027825 */ /* 0x004fcc00078e0004 */
[----:B------:R-:W2:Y:S01]  /*0e90*/  LDG.E R2, desc[UR12][R2.64] ;  /* 0x0000000c02027981 */ /* 0x000ea2000c1e1900 */
[----:B0-----:R-:W-:-:S05]  /*0ea0*/  IMAD.WIDE R4, R9, 0x4, R6 ;  /* 0x0000000409047825 */ /* 0x001fca00078e0206 */
[----:B------:R-:W2:Y:S02]  /*0eb0*/  LDG.E R7, desc[UR12][R4.64] ;  /* 0x0000000c04077981 */ /* 0x000ea4000c1e1900 */
[----:B--2---:R-:W-:-:S04]  /*0ec0*/  FADD R6, R2, -R7 ;  /* 0x8000000702067221 */ /* 0x004fc80000000000 */
[----:B------:R-:W-:-:S05]  /*0ed0*/  FFMA R7, R0, R6, R7 ;  /* 0x0000000600077223 */ /* 0x000fca0000000007 */
[----:B------:R-:W-:Y:S01]  /*0ee0*/  STG.E desc[UR12][R4.64], R7 ;  /* 0x0000000704007986 */ /* 0x000fe2000c10190c */
[----:B------:R-:W-:Y:S05]  /*0ef0*/  EXIT ;  /* 0x000000000000794d */ /* 0x000fea0003800000 */
        .weak           $__internal_0_$__cuda_sm20_sqrt_rn_f32_slowpath
        .type           $__internal_0_$__cuda_sm20_sqrt_rn_f32_slowpath,@function
        .size           $__internal_0_$__cuda_sm20_sqrt_rn_f32_slowpath,($__internal_1_$__cuda_sm3x_div_rn_noftz_f32_slowpath - $__internal_0_$__cuda_sm20_sqrt_rn_f32_slowpath)
$__internal_0_$__cuda_sm20_sqrt_rn_f32_slowpath:
[----:B------:R-:W-:-:S13]  /*0f00*/  LOP3.LUT P0, RZ, R0, 0x7fffffff, RZ, 0xc0, !PT ;  /* 0x7fffffff00ff7812 */ /* 0x000fda000780c0ff */
[----:B------:R-:W-:Y:S01]  /*0f10*/  @!P0 MOV R3, R0 ;  /* 0x0000000000038202 */ /* 0x000fe20000000f00 */
[----:B------:R-:W-:Y:S06]  /*0f20*/  @!P0 BRA `(.L_x_11) ;  /* 0x0000000000408947 */ /* 0x000fec0003800000 */
[----:B------:R-:W-:-:S13]  /*0f30*/  FSETP.GEU.FTZ.AND P0, PT, R0, RZ, PT ;  /* 0x000000ff0000720b */ /* 0x000fda0003f1e000 */
[----:B------:R-:W-:Y:S01]  /*0f40*/  @!P0 IMAD.MOV.U32 R3, RZ, RZ, 0x7fffffff ;  /* 0x7fffffffff038424 */ /* 0x000fe200078e00ff */
[----:B------:R-:W-:Y:S06]  /*0f50*/  @!P0 BRA `(.L_x_11) ;  /* 0x0000000000348947 */ /* 0x000fec0003800000 */
[----:B------:R-:W-:-:S13]  /*0f60*/  FSETP.GTU.FTZ.AND P0, PT, |R0|, +INF , PT ;  /* 0x7f8000000000780b */ /* 0x000fda0003f1c200 */
[----:B------:R-:W-:Y:S01]  /*0f70*/  @P0 FADD.FTZ R3, R0, 1 ;  /* 0x3f80000000030421 */ /* 0x000fe20000010000 */
[----:B------:R-:W-:Y:S06]  /*0f80*/  @P0 BRA `(.L_x_11) ;  /* 0x0000000000280947 */ /* 0x000fec0003800000 */
[----:B------:R-:W-:-:S13]  /*0f90*/  FSETP.NEU.FTZ.AND P0, PT, |R0|, +INF , PT ;  /* 0x7f8000000000780b */ /* 0x000fda0003f1d200 */
[----:B------:R-:W-:-:S04]  /*0fa0*/  @P0 FFMA R4, R0, 1.84467440737095516160e+19, RZ ;  /* 0x5f80000000040823 */ /* 0x000fc800000000ff */
[----:B------:R-:W0:Y:S02]  /*0fb0*/  @P0 MUFU.RSQ R3, R4 ;  /* 0x0000000400030308 */ /* 0x000e240000001400 */
[----:B0-----:R-:W-:Y:S01]  /*0fc0*/  @P0 FMUL.FTZ R7, R4, R3 ;  /* 0x0000000304070220 */ /* 0x001fe20000410000 */
[----:B------:R-:W-:Y:S01]  /*0fd0*/  @P0 FMUL.FTZ R8, R3, 0.5 ;  /* 0x3f00000003080820 */ /* 0x000fe20000410000 */
[----:B------:R-:W-:Y:S02]  /*0fe0*/  @!P0 MOV R3, R0 ;  /* 0x0000000000038202 */ /* 0x000fe40000000f00 */
[----:B------:R-:W-:-:S04]  /*0ff0*/  @P0 FADD.FTZ R6, -R7, -RZ ;  /* 0x800000ff07060221 */ /* 0x000fc80000010100 */
[----:B------:R-:W-:-:S04]  /*1000*/  @P0 FFMA R6, R7, R6, R4 ;  /* 0x0000000607060223 */ /* 0x000fc80000000004 */
[----:B------:R-:W-:-:S04]  /*1010*/  @P0 FFMA R6, R6, R8, R7 ;  /* 0x0000000806060223 */ /* 0x000fc80000000007 */
[----:B------:R-:W-:-:S07]  /*1020*/  @P0 FMUL.FTZ R3, R6, 2.3283064365386962891e-10 ;  /* 0x2f80000006030820 */ /* 0x000fce0000410000 */
.L_x_11:
[----:B------:R-:W-:Y:S01]  /*1030*/  MOV R6, R10 ;  /* 0x0000000a00067202 */ /* 0x000fe20000000f00 */
[----:B------:R-:W-:-:S04]  /*1040*/  IMAD.MOV.U32 R7, RZ, RZ, 0x0 ;  /* 0x00000000ff077424 */ /* 0x000fc800078e00ff */
[----:B------:R-:W-:Y:S05]  /*1050*/  RET.REL.NODEC R6 `(_Z12adaptNetworkPKfPfiPiifff) ;  /* 0xffffffec06e87950 */ /* 0x000fea0003c3ffff */
        .weak           $__internal_1_$__cuda_sm3x_div_rn_noftz_f32_slowpath
        .type           $__internal_1_$__cuda_sm3x_div_rn_noftz_f32_slowpath,@function
        .size           $__internal_1_$__cuda_sm3x_div_rn_noftz_f32_slowpath,(.L_x_41 - $__internal_1_$__cuda_sm3x_div_rn_noftz_f32_slowpath)
$__internal_1_$__cuda_sm3x_div_rn_noftz_f32_slowpath:
[----:B------:R-:W-:Y:S01]  /*1060*/  SHF.R.U32.HI R7, RZ, 0x17, R3 ;  /* 0x00000017ff077819 */ /* 0x000fe20000011603 */
[----:B------:R-:W-:Y:S01]  /*1070*/  BSSY.RECONVERGENT B1, `(.L_x_12) ;  /* 0x0000062000017945 */ /* 0x000fe20003800200 */
[----:B------:R-:W-:Y:S02]  /*1080*/  SHF.R.U32.HI R6, RZ, 0x17, R0 ;  /* 0x00000017ff067819 */ /* 0x000fe40000011600 */
[----:B------:R-:W-:Y:S02]  /*1090*/  LOP3.LUT R12, R7, 0xff, RZ, 0xc0, !PT ;  /* 0x000000ff070c7812 */ /* 0x000fe400078ec0ff */
[----:B------:R-:W-:Y:S02]  /*10a0*/  LOP3.LUT R10, R6, 0xff, RZ, 0xc0, !PT ;  /* 0x000000ff060a7812 */ /* 0x000fe400078ec0ff */
[----:B------:R-:W-:Y:S02]  /*10b0*/  IADD3 R8, PT, PT, R12, -0x1, RZ ;  /* 0xffffffff0c087810 */ /* 0x000fe40007ffe0ff */
[----:B------:R-:W-:-:S02]  /*10c0*/  IADD3 R7, PT, PT, R10, -0x1, RZ ;  /* 0xffffffff0a077810 */ /* 0x000fc40007ffe0ff */
[----:B------:R-:W-:-:S04]  /*10d0*/  ISETP.GT.U32.AND P0, PT, R8, 0xfd, PT ;  /* 0x000000fd0800780c */ /* 0x000fc80003f04070 */
[----:B------:R-:W-:-:S13]  /*10e0*/  ISETP.GT.U32.OR P0, PT, R7, 0xfd, P0 ;  /* 0x000000fd0700780c */ /* 0x000fda0000704470 */
[----:B------:R-:W-:Y:S01]  /*10f0*/  @!P0 IMAD.MOV.U32 R6, RZ, RZ, RZ ;  /* 0x000000ffff068224 */ /* 0x000fe200078e00ff */
[----:B------:R-:W-:Y:S06]  /*1100*/  @!P0 BRA `(.L_x_13) ;  /* 0x00000000005c8947 */ /* 0x000fec0003800000 */
[----:B------:R-:W-:Y:S02]  /*1110*/  FSETP.GTU.FTZ.AND P0, PT, |R0|, +INF , PT ;  /* 0x7f8000000000780b */ /* 0x000fe40003f1c200 */
[----:B------:R-:W-:-:S04]  /*1120*/  FSETP.GTU.FTZ.AND P1, PT, |R3|, +INF , PT ;  /* 0x7f8000000300780b */ /* 0x000fc80003f3c200 */
[----:B------:R-:W-:-:S13]  /*1130*/  PLOP3.LUT P0, PT, P0, P1, PT, 0xf8, 0x8f ;  /* 0x00000000008f781c */ /* 0x000fda0000703f70 */
[----:B------:R-:W-:Y:S05]  /*1140*/  @P0 BRA `(.L_x_14) ;  /* 0x00000004004c0947 */ /* 0x000fea0003800000 */
[----:B------:R-:W-:-:S13]  /*1150*/  LOP3.LUT P0, RZ, R3, 0x7fffffff, R0, 0xc8, !PT ;  /* 0x7fffffff03ff7812 */ /* 0x000fda000780c800 */
[----:B------:R-:W-:Y:S05]  /*1160*/  @!P0 BRA `(.L_x_15) ;  /* 0x00000004003c8947 */ /* 0x000fea0003800000 */
[C---:B------:R-:W-:Y:S02]  /*1170*/  FSETP.NEU.FTZ.AND P2, PT, |R0|.reuse, +INF , PT ;  /* 0x7f8000000000780b */ /* 0x040fe40003f5d200 */
[----:B------:R-:W-:Y:S02]  /*1180*/  FSETP.NEU.FTZ.AND P1, PT, |R3|, +INF , PT ;  /* 0x7f8000000300780b */ /* 0x000fe40003f3d200 */
[----:B------:R-:W-:-:S11]  /*1190*/  FSETP.NEU.FTZ.AND P0, PT, |R0|, +INF , PT ;  /* 0x7f8000000000780b */ /* 0x000fd60003f1d200 */
[----:B------:R-:W-:Y:S05]  /*11a0*/  @!P1 BRA !P2, `(.L_x_15) ;  /* 0x00000004002c9947 */ /* 0x000fea0005000000 */
[----:B------:R-:W-:-:S04]  /*11b0*/  LOP3.LUT P2, RZ, R0, 0x7fffffff, RZ, 0xc0, !PT ;  /* 0x7fffffff00ff7812 */ /* 0x000fc8000784c0ff */
[----:B------:R-:W-:-:S13]  /*11c0*/  PLOP3.LUT P1, PT, P1, P2, PT, 0x2f, 0xf2 ;  /* 0x0000000000f2781c */ /* 0x000fda0000f24577 */
[----:B------:R-:W-:Y:S05]  /*11d0*/  @P1 BRA `(.L_x_16) ;  /* 0x0000000400181947 */ /* 0x000fea0003800000 */
[----:B------:R-:W-:-:S04]  /*11e0*/  LOP3.LUT P1, RZ, R3, 0x7fffffff, RZ, 0xc0, !PT ;  /* 0x7fffffff03ff7812 */ /* 0x000fc8000782c0ff */
[----:B------:R-:W-:-:S13]  /*11f0*/  PLOP3.LUT P0, PT, P0, P1, PT, 0x2f, 0xf2 ;  /* 0x0000000000f2781c */ /* 0x000fda0000702577 */
[----:B------:R-:W-:Y:S05]  /*1200*/  @P0 BRA `(.L_x_17) ;  /* 0x0000000400000947 */ /* 0x000fea0003800000 */
[----:B------:R-:W-:Y:S02]  /*1210*/  ISETP.GE.AND P0, PT, R7, RZ, PT ;  /* 0x000000ff0700720c */ /* 0x000fe40003f06270 */
[----:B------:R-:W-:-:S11]  /*1220*/  ISETP.GE.AND P1, PT, R8, RZ, PT ;  /* 0x000000ff0800720c */ /* 0x000fd60003f26270 */
[----:B------:R-:W-:Y:S01]  /*1230*/  @P0 MOV R6, RZ ;  /* 0x000000ff00060202 */ /* 0x000fe20000000f00 */
[----:B------:R-:W-:Y:S01]  /*1240*/  @!P0 FFMA R0, R0, 1.84467440737095516160e+19, RZ ;  /* 0x5f80000000008823 */ /* 0x000fe200000000ff */
[----:B------:R-:W-:Y:S01]  /*1250*/  @!P0 MOV R6, 0xffffffc0 ;  /* 0xffffffc000068802 */ /* 0x000fe20000000f00 */
[----:B------:R-:W-:-:S04]  /*1260*/  @!P1 FFMA R3, R3, 1.84467440737095516160e+19, RZ ;  /* 0x5f80000003039823 */ /* 0x000fc800000000ff */
[----:B------:R-:W-:-:S07]  /*1270*/  @!P1 VIADD R6, R6, 0x40 ;  /* 0x0000004006069836 */ /* 0x000fce0000000000 */
.L_x_13:
[----:B------:R-:W-:Y:S01]  /*1280*/  LEA R8, R12, 0xc0800000, 0x17 ;  /* 0xc08000000c087811 */ /* 0x000fe200078eb8ff */
[----:B------:R-:W-:Y:S03]  /*1290*/  BSSY.RECONVERGENT B2, `(.L_x_18) ;  /* 0x0000036000027945 */ /* 0x000fe60003800200 */
[----:B------:R-:W-:Y:S02]  /*12a0*/  IADD3 R8, PT, PT, -R8, R3, RZ ;  /* 0x0000000308087210 */ /* 0x000fe40007ffe1ff */
[----:B------:R-:W-:Y:S02]  /*12b0*/  IADD3 R3, PT, PT, R10, -0x7f, RZ ;  /* 0xffffff810a037810 */ /* 0x000fe40007ffe0ff */
[----:B------:R-:W0:Y:S01]  /*12c0*/  MUFU.RCP R7, R8 ;  /* 0x0000000800077308 */ /* 0x000e220000001000 */
[----:B------:R-:W-:Y:S02]  /*12d0*/  FADD.FTZ R9, -R8, -RZ ;  /* 0x800000ff08097221 */ /* 0x000fe40000010100 */
[----:B------:R-:W-:-:S02]  /*12e0*/  IMAD R0, R3, -0x800000, R0 ;  /* 0xff80000003007824 */ /* 0x000fc400078e0200 */
[----:B0-----:R-:W-:-:S04]  /*12f0*/  FFMA R10, R7, R9, 1 ;  /* 0x3f800000070a7423 */ /* 0x001fc80000000009 */
[----:B------:R-:W-:-:S04]  /*1300*/  FFMA R14, R7, R10, R7 ;  /* 0x0000000a070e7223 */ /* 0x000fc80000000007 */
[----:B------:R-:W-:-:S04]  /*1310*/  FFMA R7, R0, R14, RZ ;  /* 0x0000000e00077223 */ /* 0x000fc800000000ff */
[----:B------:R-:W-:-:S04]  /*1320*/  FFMA R10, R9, R7, R0 ;  /* 0x00000007090a7223 */ /* 0x000fc80000000000 */
[----:B------:R-:W-:Y:S01]  /*1330*/  FFMA R11, R14, R10, R7 ;  /* 0x0000000a0e0b7223 */ /* 0x000fe20000000007 */
[----:B------:R-:W-:-:S03]  /*1340*/  IADD3 R7, PT, PT, R3, 0x7f, -R12 ;  /* 0x0000007f03077810 */ /* 0x000fc60007ffe80c */
[----:B------:R-:W-:Y:S02]  /*1350*/  FFMA R10, R9, R11, R0 ;  /* 0x0000000b090a7223 */ /* 0x000fe40000000000 */
[----:B------:R-:W-:Y:S02]  /*1360*/  IMAD.IADD R7, R7, 0x1, R6 ;  /* 0x0000000107077824 */ /* 0x000fe400078e0206 */
[----:B------:R-:W-:-:S05]  /*1370*/  FFMA R0, R14, R10, R11 ;  /* 0x0000000a0e007223 */ /* 0x000fca000000000b */
[----:B------:R-:W-:-:S04]  /*1380*/  SHF.R.U32.HI R3, RZ, 0x17, R0 ;  /* 0x00000017ff037819 */ /* 0x000fc80000011600 */
[----:B------:R-:W-:-:S04]  /*1390*/  LOP3.LUT R3, R3, 0xff, RZ, 0xc0, !PT ;  /* 0x000000ff03037812 */ /* 0x000fc800078ec0ff */
[----:B------:R-:W-:-:S04]  /*13a0*/  IADD3 R9, PT, PT, R3, R7, RZ ;  /* 0x0000000703097210 */ /* 0x000fc80007ffe0ff */
[----:B------:R-:W-:-:S04]  /*13b0*/  IADD3 R3, PT, PT, R9, -0x1, RZ ;  /* 0xffffffff09037810 */ /* 0x000fc80007ffe0ff */
[----:B------:R-:W-:-:S13]  /*13c0*/  ISETP.GE.U32.AND P0, PT, R3, 0xfe, PT ;  /* 0x000000fe0300780c */ /* 0x000fda0003f06070 */
[----:B------:R-:W-:Y:S05]  /*13d0*/  @!P0 BRA `(.L_x_19) ;  /* 0x0000000000808947 */ /* 0x000fea0003800000 */
[----:B------:R-:W-:-:S13]  /*13e0*/  ISETP.GT.AND P0, PT, R9, 0xfe, PT ;  /* 0x000000fe0900780c */ /* 0x000fda0003f04270 */
[----:B------:R-:W-:Y:S05]  /*13f0*/  @P0 BRA `(.L_x_20) ;  /* 0x00000000006c0947 */ /* 0x000fea0003800000 */
[----:B------:R-:W-:-:S13]  /*1400*/  ISETP.GE.AND P0, PT, R9, 0x1, PT ;  /* 0x000000010900780c */ /* 0x000fda0003f06270 */
[----:B------:R-:W-:Y:S05]  /*1410*/  @P0 BRA `(.L_x_21) ;  /* 0x0000000000740947 */ /* 0x000fea0003800000 */
[----:B------:R-:W-:Y:S02]  /*1420*/  ISETP.GE.AND P0, PT, R9, -0x18, PT ;  /* 0xffffffe80900780c */ /* 0x000fe40003f06270 */
[----:B------:R-:W-:-:S11]  /*1430*/  LOP3.LUT R0, R0, 0x80000000, RZ, 0xc0, !PT ;  /* 0x8000000000007812 */ /* 0x000fd600078ec0ff */
[----:B------:R-:W-:Y:S05]  /*1440*/  @!P0 BRA `(.L_x_21) ;  /* 0x0000000000688947 */ /* 0x000fea0003800000 */
[CCC-:B------:R-:W-:Y:S01]  /*1450*/  FFMA.RZ R3, R14.reuse, R10.reuse, R11.reuse ;  /* 0x0000000a0e037223 */ /* 0x1c0fe2000000c00b */
[C---:B------:R-:W-:Y:S02]  /*1460*/  VIADD R8, R9.reuse, 0x20 ;  /* 0x0000002009087836 */ /* 0x040fe40000000000 */
[CCC-:B------:R-:W-:Y:S01]  /*1470*/  FFMA.RM R6, R14.reuse, R10.reuse, R11.reuse ;  /* 0x0000000a0e067223 */ /* 0x1c0fe2000000400b */
[----:B------:R-:W-:Y:S02]  /*1480*/  ISETP.NE.AND P2, PT, R9, RZ, PT ;  /* 0x000000ff0900720c */ /* 0x000fe40003f45270 */
[----:B------:R-:W-:Y:S01]  /*1490*/  LOP3.LUT R7, R3, 0x7fffff, RZ, 0xc0, !PT ;  /* 0x007fffff03077812 */ /* 0x000fe200078ec0ff */
[----:B------:R-:W-:Y:S01]  /*14a0*/  FFMA.RP R3, R14, R10, R11 ;  /* 0x0000000a0e037223 */ /* 0x000fe2000000800b */
[----:B------:R-:W-:Y:S02]  /*14b0*/  ISETP.NE.AND P1, PT, R9, RZ, PT ;  /* 0x000000ff0900720c */ /* 0x000fe40003f25270 */
[----:B------:R-:W-:-:S02]  /*14c0*/  LOP3.LUT R7, R7, 0x800000, RZ, 0xfc, !PT ;  /* 0x0080000007077812 */ /* 0x000fc400078efcff */
[----:B------:R-:W-:Y:S02]  /*14d0*/  IADD3 R9, PT, PT, -R9, RZ, RZ ;  /* 0x000000ff09097210 */ /* 0x000fe40007ffe1ff */
[----:B------:R-:W-:Y:S02]  /*14e0*/  SHF.L.U32 R8, R7, R8, RZ ;  /* 0x0000000807087219 */ /* 0x000fe400000006ff */
[----:B------:R-:W-:Y:S02]  /*14f0*/  FSETP.NEU.FTZ.AND P0, PT, R3, R6, PT ;  /* 0x000000060300720b */ /* 0x000fe40003f1d000 */
[----:B------:R-:W-:Y:S02]  /*1500*/  SEL R6, R9, RZ, P2 ;  /* 0x000000ff09067207 */ /* 0x000fe40001000000 */
[----:B------:R-:W-:Y:S02]  /*1510*/  ISETP.NE.AND P1, PT, R8, RZ, P1 ;  /* 0x000000ff0800720c */ /* 0x000fe40000f25270 */
[----:B------:R-:W-:-:S02]  /*1520*/  SHF.R.U32.HI R6, RZ, R6, R7 ;  /* 0x00000006ff067219 */ /* 0x000fc40000011607 */
[----:B------:R-:W-:Y:S02]  /*1530*/  PLOP3.LUT P0, PT, P0, P1, PT, 0xf8, 0x8f ;  /* 0x00000000008f781c */ /* 0x000fe40000703f70 */
[----:B------:R-:W-:Y:S02]  /*1540*/  SHF.R.U32.HI R8, RZ, 0x1, R6 ;  /* 0x00000001ff087819 */ /* 0x000fe40000011606 */
[----:B------:R-:W-:-:S04]  /*1550*/  SEL R3, RZ, 0x1, !P0 ;  /* 0x00000001ff037807 */ /* 0x000fc80004000000 */
[----:B------:R-:W-:-:S04]  /*1560*/  LOP3.LUT R3, R3, 0x1, R8, 0xf8, !PT ;  /* 0x0000000103037812 */ /* 0x000fc800078ef808 */
[----:B------:R-:W-:-:S04]  /*1570*/  LOP3.LUT R3, R3, R6, RZ, 0xc0, !PT ;  /* 0x0000000603037212 */ /* 0x000fc800078ec0ff */
[----:B------:R-:W-:-:S04]  /*1580*/  IADD3 R3, PT, PT, R8, R3, RZ ;  /* 0x0000000308037210 */ /* 0x000fc80007ffe0ff */
[----:B------:R-:W-:Y:S01]  /*1590*/  LOP3.LUT R0, R3, R0, RZ, 0xfc, !PT ;  /* 0x0000000003007212 */ /* 0x000fe200078efcff */
[----:B------:R-:W-:Y:S06]  /*15a0*/  BRA `(.L_x_21) ;  /* 0x0000000000107947 */ /* 0x000fec0003800000 */
.L_x_20:
[----:B------:R-:W-:-:S04]  /*15b0*/  LOP3.LUT R0, R0, 0x80000000, RZ, 0xc0, !PT ;  /* 0x8000000000007812 */ /* 0x000fc800078ec0ff */
[----:B------:R-:W-:Y:S01]  /*15c0*/  LOP3.LUT R0, R0, 0x7f800000, RZ, 0xfc, !PT ;  /* 0x7f80000000007812 */ /* 0x000fe200078efcff */
[----:B------:R-:W-:Y:S06]  /*15d0*/  BRA `(.L_x_21) ;  /* 0x0000000000047947 */ /* 0x000fec0003800000 */
.L_x_19:
[----:B------:R-:W-:-:S07]  /*15e0*/  IMAD R0, R7, 0x800000, R0 ;  /* 0x0080000007007824 */ /* 0x000fce00078e0200 */
.L_x_21:
[----:B------:R-:W-:Y:S05]  /*15f0*/  BSYNC.RECONVERGENT B2 ;  /* 0x0000000000027941 */ /* 0x000fea0003800200 */
.L_x_18:
[----:B------:R-:W-:Y:S05]  /*1600*/  BRA `(.L_x_22) ;  /* 0x0000000000207947 */ /* 0x000fea0003800000 */
.L_x_17:
[----:B------:R-:W-:-:S04]  /*1610*/  LOP3.LUT R0, R3, 0x80000000, R0, 0x48, !PT ;  /* 0x8000000003007812 */ /* 0x000fc800078e4800 */
[----:B------:R-:W-:Y:S01]  /*1620*/  LOP3.LUT R0, R0, 0x7f800000, RZ, 0xfc, !PT ;  /* 0x7f80000000007812 */ /* 0x000fe200078efcff */
[----:B------:R-:W-:Y:S06]  /*1630*/  BRA `(.L_x_22) ;  /* 0x0000000000147947 */ /* 0x000fec0003800000 */
.L_x_16:
[----:B------:R-:W-:Y:S01]  /*1640*/  LOP3.LUT R0, R3, 0x80000000, R0, 0x48, !PT ;  /* 0x8000000003007812 */ /* 0x000fe200078e4800 */
[----:B------:R-:W-:Y:S06]  /*1650*/  BRA `(.L_x_22) ;  /* 0x00000000000c7947 */ /* 0x000fec0003800000 */
.L_x_15:
[----:B------:R-:W0:Y:S01]  /*1660*/  MUFU.RSQ R0, -QNAN ;  /* 0xffc0000000007908 */ /* 0x000e220000001400 */
[----:B------:R-:W-:Y:S05]  /*1670*/  BRA `(.L_x_22) ;  /* 0x0000000000047947 */ /* 0x000fea0003800000 */
.L_x_14:
[----:B------:R-:W-:-:S07]  /*1680*/  FADD.FTZ R0, R0, R3 ;  /* 0x0000000300007221 */ /* 0x000fce0000010000 */
.L_x_22:
[----:B------:R-:W-:Y:S05]  /*1690*/  BSYNC.RECONVERGENT B1 ;  /* 0x0000000000017941 */ /* 0x000fea0003800200 */
.L_x_12:
[----:B------:R-:W-:Y:S01]  /*16a0*/  HFMA2 R7, -RZ, RZ, 0, 0 ;  /* 0x00000000ff077431 */ /* 0x000fe200000001ff */
[----:B------:R-:W-:-:S04]  /*16b0*/  MOV R6, R4 ;  /* 0x0000000400067202 */ /* 0x000fc80000000f00 */
[----:B0-----:R-:W-:Y:S05]  /*16c0*/  RET.REL.NODEC R6 `(_Z12adaptNetworkPKfPfiPiifff) ;  /* 0xffffffe8064c7950 */ /* 0x001fea0003c3ffff */
.L_x_23:
[----:B------:R-:W-:-:S00]  /*16d0*/  BRA `(.L_x_23) ;  /* 0xfffffffc00fc7947 */ /* 0x000fc0000383ffff */
[----:B------:R-:W-:-:S00]  /*16e0*/  NOP ;  /* 0x0000000000007918 */ /* 0x000fc00000000000 */
        /* <DEDUP_REMOVED lines=9> */
.L_x_41:


//--------------------- .text._Z6getBMUPfiiPi     --------------------------
	.section	.text._Z6getBMUPfiiPi,"ax",@progbits
	.align	128
        .global         _Z6getBMUPfiiPi
        .type           _Z6getBMUPfiiPi,@function
        .size           _Z6getBMUPfiiPi,(.L_x_43 - _Z6getBMUPfiiPi)
        .other          _Z6getBMUPfiiPi,@"STO_CUDA_ENTRY STV_DEFAULT"
_Z6getBMUPfiiPi:
.text._Z6getBMUPfiiPi:
[----:B------:R-:W-:Y:S01]  /*0000*/  LDC R1, c[0x0][0x37c] ;  /* 0x0000df00ff017b82 */ /* 0x000fe20000000800 */
[----:B------:R-:W0:Y:S01]  /*0010*/  LDCU UR5, c[0x0][0x388] ;  /* 0x00007100ff0577ac */ /* 0x000e220008000800 */
[----:B------:R-:W-:Y:S01]  /*0020*/  IMAD.MOV.U32 R10, RZ, RZ, RZ ;  /* 0x000000ffff0a7224 */ /* 0x000fe200078e00ff */
[----:B------:R-:W1:Y:S01]  /*0030*/  LDCU.64 UR6, c[0x0][0x358] ;  /* 0x00006b00ff0677ac */ /* 0x000e620008000a00 */
[----:B0-----:R-:W-:-:S09]  /*0040*/  UISETP.GE.AND UP0, UPT, UR5, 0x1, UPT ;  /* 0x000000010500788c */ /* 0x001fd2000bf06270 */
[----:B-1----:R-:W-:Y:S05]  /*0050*/  BRA.U !UP0, `(.L_x_24) ;  /* 0x0000001108407547 */ /* 0x002fea000b800000 */
[----:B------:R-:W-:Y:S01]  /*0060*/  UISETP.GE.U32.AND UP0, UPT, UR5, 0x4, UPT ;  /* 0x000000040500788c */ /* 0x000fe2000bf06070 */
[----:B------:R-:W-:Y:S01]  /*0070*/  IMAD.MOV.U32 R0, RZ, RZ, 0x7f7fffff ;  /* 0x7f7fffffff007424 */ /* 0x000fe200078e00ff */
[----:B------:R-:W-:Y:S01]  /*0080*/  CS2R R10, SRZ ;  /* 0x00000000000a7805 */ /* 0x000fe2000001ff00 */
[----:B------:R-:W-:-:S06]  /*0090*/  ULOP3.LUT UR4, UR5, 0x3, URZ, 0xc0, !UPT ;  /* 0x0000000305047892 */ /* 0x000fcc000f8ec0ff */
[----:B------:R-:W-:Y:S06]  /*00a0*/  BRA.U !UP0, `(.L_x_25) ;  /* 0x0000000d08bc7547 */ /* 0x000fec000b800000 */
[----:B------:R-:W0:Y:S01]  /*00b0*/  LDC.64 R2, c[0x0][0x390] ;  /* 0x0000e400ff027b82 */ /* 0x000e220000000a00 */
[----:B------:R-:W-:Y:S01]  /*00c0*/  ULOP3.LUT UR5, UR5, 0x7ffffffc, URZ, 0xc0, !UPT ;  /* 0x7ffffffc05057892 */ /* 0x000fe2000f8ec0ff */
[----:B------:R-:W-:Y:S02]  /*00d0*/  IMAD.MOV.U32 R0, RZ, RZ, 0x7f7fffff ;  /* 0x7f7fffffff007424 */ /* 0x000fe400078e00ff */
[----:B------:R-:W-:Y:S01]  /*00e0*/  IMAD.MOV.U32 R13, RZ, RZ, RZ ;  /* 0x000000ffff0d7224 */ /* 0x000fe200078e00ff */
[----:B------:R-:W-:Y:S01]  /*00f0*/  UISETP.GT.AND UP0, UPT, UR5, URZ, UPT ;  /* 0x000000ff0500728c */ /* 0x000fe2000bf04270 */
[----:B------:R-:W-:Y:S02]  /*0100*/  IMAD.MOV.U32 R10, RZ, RZ, RZ ;  /* 0x000000ffff0a7224 */ /* 0x000fe400078e00ff */
[----:B------:R-:W1:Y:S01]  /*0110*/  LDC.64 R4, c[0x0][0x380] ;  /* 0x0000e000ff047b82 */ /* 0x000e620000000a00 */
[----:B------:R-:W-:-:S05]  /*0120*/  IMAD.U32 R11, RZ, RZ, UR5 ;  /* 0x00000005ff0b7e24 */ /* 0x000fca000f8e00ff */
[----:B------:R-:W-:Y:S05]  /*0130*/  BRA.U !UP0, `(.L_x_26) ;  /* 0x0000000d08187547 */ /* 0x000fea000b800000 */
[----:B------:R-:W-:Y:S01]  /*0140*/  IMAD.IADD R6, R11, 0x1, -R13 ;  /* 0x000000010b067824 */ /* 0x000fe200078e0a0d */
[----:B------:R-:W-:-:S04]  /*0150*/  PLOP3.LUT P0, PT, PT, PT, PT, 0x80, 0x8 ;  /* 0x000000000008781c */ /* 0x000fc80003f0f070 */
[----:B------:R-:W-:-:S13]  /*0160*/  ISETP.GT.AND P1, PT, R6, 0xc, PT ;  /* 0x0000000c0600780c */ /* 0x000fda0003f24270 */
[----:B------:R-:W-:Y:S05]  /*0170*/  @!P1 BRA `(.L_x_27) ;  /* 0x0000000400f89947 */ /* 0x000fea0003800000 */
[----:B------:R-:W2:Y:S01]  /*0180*/  LDC.64 R6, c[0x0][0x390] ;  /* 0x0000e400ff067b82 */ /* 0x000ea20000000a00 */
[----:B------:R-:W-:Y:S01]  /*0190*/  PLOP3.LUT P0, PT, PT, PT, PT, 0x8, 0x80 ;  /* 0x000000000080781c */ /* 0x000fe20003f0e170 */
[----:B------:R-:W-:-:S06]  /*01a0*/  VIADD R12, R11, 0xfffffff4 ;  /* 0xfffffff40b0c7836 */ /* 0x000fcc0000000000 */
[----:B------:R-:W3:Y:S06]  /*01b0*/  LDC.64 R8, c[0x0][0x380] ;  /* 0x0000e000ff087b82 */ /* 0x000eec0000000a00 */
.L_x_28:
[----:B---3--:R-:W-:-:S05]  /*01c0*/  IMAD.WIDE.U32 R14, R13, 0x4, R8 ;  /* 0x000000040d0e7825 */ /* 0x008fca00078e0008 */
[----:B------:R-:W3:Y:S01]  /*01d0*/  LDG.E R17, desc[UR6][R14.64] ;  /* 0x000000060e117981 */ /* 0x000ee2000c1e1900 */
[----:B--2---:R-:W-:-:S03]  /*01e0*/  IMAD.WIDE.U32 R18, R13, 0x4, R6 ;  /* 0x000000040d127825 */ /* 0x004fc600078e0006 */
[----:B------:R-:W2:Y:S04]  /*01f0*/  LDG.E R21, desc[UR6][R14.64+0x4] ;  /* 0x000004060e157981 */ /* 0x000ea8000c1e1900 */
[----:B------:R-:W4:Y:S01]  /*0200*/  LDG.E R25, desc[UR6][R14.64+0xc] ;  /* 0x00000c060e197981 */ /* 0x000f22000c1e1900 */
[----:B---3--:R-:W-:-:S13]  /*0210*/  FSETP.GEU.AND P6, PT, R17, R0, PT ;  /* 0x000000001100720b */ /* 0x008fda0003fce000 */
[----:B------:R-:W3:Y:S02]  /*0220*/  @!P6 LDG.E R16, desc[UR6][R18.64] ;  /* 0x000000061210e981 */ /* 0x000ee4000c1e1900 */
[----:B---3--:R-:W-:-:S04]  /*0230*/  @!P6 ISETP.NE.AND P5, PT, R16, -0x1, PT ;  /* 0xffffffff1000e80c */ /* 0x008fc80003fa5270 */
[----:B------:R-:W-:Y:S02]  /*0240*/  @!P6 FSEL R0, R17, R0, !P5 ;  /* 0x000000001100e208 */ /* 0x000fe40006800000 */
[----:B------:R-:W3:Y:S02]  /*0250*/  LDG.E R17, desc[UR6][R14.64+0x8] ;  /* 0x000008060e117981 */ /* 0x000ee4000c1e1900 */
[----:B--2---:R-:W-:-:S13]  /*0260*/  FSETP.GEU.AND P1, PT, R21, R0, PT ;  /* 0x000000001500720b */ /* 0x004fda0003f2e000 */
[----:B------:R-:W2:Y:S02]  /*0270*/  @!P1 LDG.E R20, desc[UR6][R18.64+0x4] ;  /* 0x0000040612149981 */ /* 0x000ea4000c1e1900 */
[----:B--2---:R-:W-:-:S04]  /*0280*/  @!P1 ISETP.NE.AND P2, PT, R20, -0x1, PT ;  /* 0xffffffff1400980c */ /* 0x004fc80003f45270 */
[----:B------:R-:W-:-:S04]  /*0290*/  @!P1 FSEL R0, R21, R0, !P2 ;  /* 0x0000000015009208 */ /* 0x000fc80005000000 */
[----:B---3--:R-:W-:-:S13]  /*02a0*/  FSETP.GEU.AND P2, PT, R17, R0, PT ;  /* 0x000000001100720b */ /* 0x008fda0003f4e000 */
[----:B------:R-:W2:Y:S01]  /*02b0*/  @!P2 LDG.E R21, desc[UR6][R18.64+0x8] ;  /* 0x000008061215a981 */ /* 0x000ea2000c1e1900 */
[----:B------:R-:W-:Y:S01]  /*02c0*/  VIADD R23, R13, 0x4 ;  /* 0x000000040d177836 */ /* 0x000fe20000000000 */
[----:B--2---:R-:W-:-:S04]  /*02d0*/  @!P2 ISETP.NE.AND P3, PT, R21, -0x1, PT ;  /* 0xffffffff1500a80c */ /* 0x004fc80003f65270 */
[----:B------:R-:W-:-:S04]  /*02e0*/  @!P2 FSEL R0, R17, R0, !P3 ;  /* 0x000000001100a208 */ /* 0x000fc80005800000 */
[----:B----4-:R-:W-:Y:S01]  /*02f0*/  FSETP.GEU.AND P3, PT, R25, R0, PT ;  /* 0x000000001900720b */ /* 0x010fe20003f6e000 */
[----:B------:R-:W-:-:S05]  /*0300*/  IMAD.WIDE.U32 R16, R23, 0x4, R8 ;  /* 0x0000000417107825 */ /* 0x000fca00078e0008 */
[----:B------:R-:W2:Y:S07]  /*0310*/  LDG.E R27, desc[UR6][R16.64] ;  /* 0x00000006101b7981 */ /* 0x000eae000c1e1900 */
[----:B------:R-:W3:Y:S01]  /*0320*/  @!P3 LDG.E R24, desc[UR6][R18.64+0xc] ;  /* 0x00000c061218b981 */ /* 0x000ee2000c1e1900 */
[----:B------:R-:W-:Y:S01]  /*0330*/  IMAD.WIDE.U32 R14, R23, 0x4, R6 ;  /* 0x00000004170e7825 */ /* 0x000fe200078e0006 */
[----:B------:R-:W-:Y:S02]  /*0340*/  @!P6 SEL R10, R13, R10, !P5 ;  /* 0x0000000a0d0ae207 */ /* 0x000fe40006800000 */
[----:B------:R-:W4:Y:S01]  /*0350*/  LDG.E R19, desc[UR6][R16.64+0x8] ;  /* 0x0000080610137981 */ /* 0x000f22000c1e1900 */
[----:B---3--:R-:W-:-:S04]  /*0360*/  @!P3 ISETP.NE.AND P4, PT, R24, -0x1, PT ;  /* 0xffffffff1800b80c */ /* 0x008fc80003f85270 */
[----:B------:R-:W-:Y:S02]  /*0370*/  @!P3 FSEL R0, R25, R0, !P4 ;  /* 0x000000001900b208 */ /* 0x000fe40006000000 */
[----:B------:R-:W3:Y:S02]  /*0380*/  LDG.E R25, desc[UR6][R16.64+0x4] ;  /* 0x0000040610197981 */ /* 0x000ee4000c1e1900 */
[----:B--2---:R-:W-:-:S13]  /*0390*/  FSETP.GEU.AND P4, PT, R27, R0, PT ;  /* 0x000000001b00720b */ /* 0x004fda0003f8e000 */
[----:B------:R-:W2:Y:S01]  /*03a0*/  @!P4 LDG.E R22, desc[UR6][R14.64] ;  /* 0x000000060e16c981 */ /* 0x000ea2000c1e1900 */
[----:B------:R-:W-:-:S13]  /*03b0*/  ISETP.NE.OR P6, PT, R20, -0x1, P1 ;  /* 0xffffffff1400780c */ /* 0x000fda0000fc5670 */
[----:B------:R-:W-:Y:S01]  /*03c0*/  @!P6 VIADD R10, R13, 0x1 ;  /* 0x000000010d0ae836 */ /* 0x000fe20000000000 */
[----:B--2---:R-:W-:-:S04]  /*03d0*/  @!P4 ISETP.NE.AND P5, PT, R22, -0x1, PT ;  /* 0xffffffff1600c80c */ /* 0x004fc80003fa5270 */
[----:B------:R-:W-:-:S04]  /*03e0*/  @!P4 FSEL R0, R27, R0, !P5 ;  /* 0x000000001b00c208 */ /* 0x000fc80006800000 */
[----:B---3--:R-:W-:-:S13]  /*03f0*/  FSETP.GEU.AND P6, PT, R25, R0, PT ;  /* 0x000000001900720b */ /* 0x008fda0003fce000 */
[----:B------:R-:W2:Y:S01]  /*0400*/  @!P6 LDG.E R20, desc[UR6][R14.64+0x4] ;  /* 0x000004060e14e981 */ /* 0x000ea2000c1e1900 */
[----:B------:R-:W-:-:S13]  /*0410*/  ISETP.NE.OR P1, PT, R21, -0x1, P2 ;  /* 0xffffffff1500780c */ /* 0x000fda0001725670 */
[----:B------:R-:W-:Y:S01]  /*0420*/  @!P1 VIADD R10, R13, 0x2 ;  /* 0x000000020d0a9836 */ /* 0x000fe20000000000 */
[----:B--2---:R-:W-:-:S04]  /*0430*/  @!P6 ISETP.NE.AND P1, PT, R20, -0x1, PT ;  /* 0xffffffff1400e80c */ /* 0x004fc80003f25270 */
[----:B------:R-:W-:Y:S02]  /*0440*/  @!P6 FSEL R0, R25, R0, !P1 ;  /* 0x000000001900e208 */ /* 0x000fe40004800000 */
[----:B------:R-:W2:Y:S02]  /*0450*/  LDG.E R25, desc[UR6][R16.64+0xc] ;  /* 0x00000c0610197981 */ /* 0x000ea4000c1e1900 */
[----:B----4-:R-:W-:-:S13]  /*0460*/  FSETP.GEU.AND P1, PT, R19, R0, PT ;  /* 0x000000001300720b */ /* 0x010fda0003f2e000 */
[----:B------:R-:W3:Y:S01]  /*0470*/  @!P1 LDG.E R22, desc[UR6][R14.64+0x8] ;  /* 0x000008060e169981 */ /* 0x000ee2000c1e1900 */
[----:B------:R-:W-:-:S13]  /*0480*/  ISETP.NE.OR P2, PT, R24, -0x1, P3 ;  /* 0xffffffff1800780c */ /* 0x000fda0001f45670 */
[C---:B------:R-:W-:Y:S02]  /*0490*/  @!P2 VIADD R10, R13.reuse, 0x3 ;  /* 0x000000030d0aa836 */ /* 0x040fe40000000000 */
[----:B------:R-:W-:Y:S01]  /*04a0*/  VIADD R21, R13, 0x8 ;  /* 0x000000080d157836 */ /* 0x000fe20000000000 */
[----:B---3--:R-:W-:-:S04]  /*04b0*/  @!P1 ISETP.NE.AND P2, PT, R22, -0x1, PT ;  /* 0xffffffff1600980c */ /* 0x008fc80003f45270 */
[----:B------:R-:W-:-:S04]  /*04c0*/  @!P1 FSEL R0, R19, R0, !P2 ;  /* 0x0000000013009208 */ /* 0x000fc80005000000 */
[----:B--2---:R-:W-:Y:S01]  /*04d0*/  FSETP.GEU.AND P2, PT, R25, R0, PT ;  /* 0x000000001900720b */ /* 0x004fe20003f4e000 */
[----:B------:R-:W-:-:S05]  /*04e0*/  IMAD.WIDE.U32 R18, R21, 0x4, R8 ;  /* 0x0000000415127825 */ /* 0x000fca00078e0008 */
[----:B------:R-:W2:Y:S01]  /*04f0*/  LDG.E R27, desc[UR6][R18.64] ;  /* 0x00000006121b7981 */ /* 0x000ea2000c1e1900 */
[----:B------:R-:W-:-:S03]  /*0500*/  IMAD.WIDE.U32 R16, R21, 0x4, R6 ;  /* 0x0000000415107825 */ /* 0x000fc600078e0006 */
[----:B------:R-:W3:Y:S04]  /*0510*/  LDG.E R29, desc[UR6][R18.64+0x4] ;  /* 0x00000406121d7981 */ /* 0x000ee8000c1e1900 */
[----:B------:R-:W4:Y:S01]  /*0520*/  @!P2 LDG.E R24, desc[UR6][R14.64+0xc] ;  /* 0x00000c060e18a981 */ /* 0x000f22000c1e1900 */
[----:B------:R-:W-:-:S03]  /*0530*/  @!P4 SEL R10, R23, R10, !P5 ;  /* 0x0000000a170ac207 */ /* 0x000fc60006800000 */
[----:B------:R-:W5:Y:S01]  /*0540*/  LDG.E R15, desc[UR6][R18.64+0x8] ;  /* 0x00000806120f7981 */ /* 0x000f62000c1e1900 */
[----:B----4-:R-:W-:-:S04]  /*0550*/  @!P2 ISETP.NE.AND P3, PT, R24, -0x1, PT ;  /* 0xffffffff1800a80c */ /* 0x010fc80003f65270 */
[----:B------:R-:W-:-:S04]  /*0560*/  @!P2 FSEL R0, R25, R0, !P3 ;  /* 0x000000001900a208 */ /* 0x000fc80005800000 */
[----:B--2---:R-:W-:-:S13]  /*0570*/  FSETP.GEU.AND P3, PT, R27, R0, PT ;  /* 0x000000001b00720b */ /* 0x004fda0003f6e000 */
[----:B------:R-:W2:Y:S01]  /*0580*/  @!P3 LDG.E R25, desc[UR6][R16.64] ;  /* 0x000000061019b981 */ /* 0x000ea2000c1e1900 */
[----:B------:R-:W-:-:S13]  /*0590*/  ISETP.NE.OR P5, PT, R20, -0x1, P6 ;  /* 0xffffffff1400780c */ /* 0x000fda00037a5670 */
[----:B------:R-:W-:Y:S01]  /*05a0*/  @!P5 VIADD R10, R13, 0x5 ;  /* 0x000000050d0ad836 */ /* 0x000fe20000000000 */
[----:B--2---:R-:W-:Y:S02]  /*05b0*/  @!P3 ISETP.NE.AND P4, PT, R25, -0x1, PT ;  /* 0xffffffff1900b80c */ /* 0x004fe40003f85270 */
[----:B------:R-:W-:Y:S01]  /*05c0*/  ISETP.NE.OR P6, PT, R22, -0x1, P1 ;  /* 0xffffffff1600780c */ /* 0x000fe20000fc5670 */
[----:B------:R-:W2:Y:S01]  /*05d0*/  LDG.E R25, desc[UR6][R18.64+0xc] ;  /* 0x00000c0612197981 */ /* 0x000ea2000c1e1900 */
[----:B------:R-:W-:-:S04]  /*05e0*/  @!P3 FSEL R0, R27, R0, !P4 ;  /* 0x000000001b00b208 */ /* 0x000fc80006000000 */
[----:B---3--:R-:W-:-:S13]  /*05f0*/  FSETP.GEU.AND P5, PT, R29, R0, PT ;  /* 0x000000001d00720b */ /* 0x008fda0003fae000 */
[----:B------:R-:W3:Y:S01]  /*0600*/  @!P5 LDG.E R20, desc[UR6][R16.64+0x4] ;  /* 0x000004061014d981 */ /* 0x000ee2000c1e1900 */
[----:B------:R-:W-:Y:S01]  /*0610*/  @!P6 VIADD R10, R13, 0x6 ;  /* 0x000000060d0ae836 */ /* 0x000fe20000000000 */
[----:B---3--:R-:W-:-:S04]  /*0620*/  @!P5 ISETP.NE.AND P6, PT, R20, -0x1, PT ;  /* 0xffffffff1400d80c */ /* 0x008fc80003fc5270 */
[----:B------:R-:W-:-:S04]  /*0630*/  @!P5 FSEL R0, R29, R0, !P6 ;  /* 0x000000001d00d208 */ /* 0x000fc80007000000 */
[----:B-----5:R-:W-:-:S13]  /*0640*/  FSETP.GEU.AND P6, PT, R15, R0, PT ;  /* 0x000000000f00720b */ /* 0x020fda0003fce000 */
        /* <DEDUP_REMOVED lines=11> */
[----:B------:R-:W4:Y:S02]  /*0700*/  @!P1 LDG.E R24, desc[UR6][R16.64+0xc] ;  /* 0x00000c0610189981 */ /* 0x000f24000c1e1900 */
[----:B----4-:R-:W-:-:S04]  /*0710*/  @!P1 ISETP.NE.AND P2, PT, R24, -0x1, PT ;  /* 0xffffffff1800980c */ /* 0x010fc80003f45270 */
[----:B------:R-:W-:-:S04]  /*0720*/  @!P1 FSEL R0, R25, R0, !P2 ;  /* 0x0000000019009208 */ /* 0x000fc80005000000 */
[----:B--2---:R-:W-:-:S13]  /*0730*/  FSETP.GEU.AND P2, PT, R27, R0, PT ;  /* 0x000000001b00720b */ /* 0x004fda0003f4e000 */
[----:B------:R-:W2:Y:S01]  /*0740*/  @!P2 LDG.E R25, desc[UR6][R18.64] ;  /* 0x000000061219a981 */ /* 0x000ea2000c1e1900 */
[----:B------:R-:W-:Y:S02]  /*0750*/  @!P3 SEL R10, R21, R10, !P4 ;  /* 0x0000000a150ab207 */ /* 0x000fe40006000000 */
[----:B------:R-:W-:Y:S01]  /*0760*/  ISETP.NE.OR P3, PT, R20, -0x1, P5 ;  /* 0xffffffff1400780c */ /* 0x000fe20002f65670 */
[----:B------:R-:W4:-:S12]  /*0770*/  LDG.E R21, desc[UR6][R14.64+0x8] ;  /* 0x000008060e157981 */ /* 0x000f18000c1e1900 */
        /* <DEDUP_REMOVED lines=10> */
[----:B----4-:R-:W-:-:S13]  /*0820*/  FSETP.GEU.AND P5, PT, R21, R0, PT ;  /* 0x000000001500720b */ /* 0x010fda0003fae000 */
[----:B------:R-:W3:Y:S01]  /*0830*/  @!P5 LDG.E R17, desc[UR6][R18.64+0x8] ;  /* 0x000008061211d981 */ /* 0x000ee2000c1e1900 */
[----:B------:R-:W-:-:S13]  /*0840*/  ISETP.NE.OR P6, PT, R24, -0x1, P1 ;  /* 0xffffffff1800780c */ /* 0x000fda0000fc5670 */
[----:B------:R-:W-:Y:S01]  /*0850*/  @!P6 VIADD R10, R13, 0xb ;  /* 0x0000000b0d0ae836 */ /* 0x000fe20000000000 */
[----:B---3--:R-:W-:-:S04]  /*0860*/  @!P5 ISETP.NE.AND P6, PT, R17, -0x1, PT ;  /* 0xffffffff1100d80c */ /* 0x008fc80003fc5270 */
[----:B------:R-:W-:-:S04]  /*0870*/  @!P5 FSEL R0, R21, R0, !P6 ;  /* 0x000000001500d208 */ /* 0x000fc80007000000 */
[----:B--2---:R-:W-:-:S13]  /*0880*/  FSETP.GEU.AND P6, PT, R25, R0, PT ;  /* 0x000000001900720b */ /* 0x004fda0003fce000 */
[----:B------:R-:W2:Y:S01]  /*0890*/  @!P6 LDG.E R20, desc[UR6][R18.64+0xc] ;  /* 0x00000c061214e981 */ /* 0x000ea2000c1e1900 */
[----:B------:R-:W-:Y:S02]  /*08a0*/  ISETP.NE.OR P1, PT, R16, -0x1, P3 ;  /* 0xffffffff1000780c */ /* 0x000fe40001f25670 */
[----:B------:R-:W-:Y:S02]  /*08b0*/  @!P2 SEL R10, R23, R10, !P4 ;  /* 0x0000000a170aa207 */ /* 0x000fe40006000000 */
[----:B------:R-:W-:-:S09]  /*08c0*/  ISETP.NE.OR P2, PT, R17, -0x1, P5 ;  /* 0xffffffff1100780c */ /* 0x000fd20002f45670 */
[----:B------:R-:W-:-:S04]  /*08d0*/  @!P1 VIADD R10, R13, 0xd ;  /* 0x0000000d0d0a9836 */ /* 0x000fc80000000000 */
[----:B------:R-:W-:Y:S01]  /*08e0*/  @!P2 VIADD R10, R13, 0xe ;  /* 0x0000000e0d0aa836 */ /* 0x000fe20000000000 */
[----:B--2---:R-:W-:-:S13]  /*08f0*/  ISETP.NE.OR P1, PT, R20, -0x1, P6 ;  /* 0xffffffff1400780c */ /* 0x004fda0003725670 */
[C---:B------:R-:W-:Y:S02]  /*0900*/  @!P1 VIADD R10, R13.reuse, 0xf ;  /* 0x0000000f0d0a9836 */ /* 0x040fe40000000000 */
[----:B------:R-:W-:-:S05]  /*0910*/  VIADD R13, R13, 0x10 ;  /* 0x000000100d0d7836 */ /* 0x000fca0000000000 */
[----:B------:R-:W-:Y:S02]  /*0920*/  ISETP.GE.AND P2, PT, R13, R12, PT ;  /* 0x0000000c0d00720c */ /* 0x000fe40003f46270 */
[----:B------:R-:W-:-:S04]  /*0930*/  @!P6 ISETP.NE.AND P1, PT, R20, -0x1, PT ;  /* 0xffffffff1400e80c */ /* 0x000fc80003f25270 */
[----:B------:R-:W-:-:S07]  /*0940*/  @!P6 FSEL R0, R25, R0, !P1 ;  /* 0x000000001900e208 */ /* 0x000fce0004800000 */
[----:B------:R-:W-:Y:S05]  /*0950*/  @!P2 BRA `(.L_x_28) ;  /* 0xfffffff80018a947 */ /* 0x000fea000383ffff */
.L_x_27:
[----:B------:R-:W-:-:S05]  /*0960*/  IMAD.IADD R6, R11, 0x1, -R13 ;  /* 0x000000010b067824 */ /* 0x000fca00078e0a0d */
[----:B------:R-:W-:-:S13]  /*0970*/  ISETP.GT.AND P1, PT, R6, 0x4, PT ;  /* 0x000000040600780c */ /* 0x000fda0003f24270 */
[----:B------:R-:W-:Y:S05]  /*0980*/  @!P1 BRA `(.L_x_29) ;  /* 0x0000000000fc9947 */ /* 0x000fea0003800000 */
[----:B------:R-:W2:Y:S08]  /*0990*/  LDC.64 R8, c[0x0][0x380] ;  /* 0x0000e000ff087b82 */ /* 0x000eb00000000a00 */
[----:B------:R-:W3:Y:S01]  /*09a0*/  LDC.64 R6, c[0x0][0x390] ;  /* 0x0000e400ff067b82 */ /* 0x000ee20000000a00 */
[----:B--2---:R-:W-:-:S05]  /*09b0*/  IMAD.WIDE.U32 R16, R13, 0x4, R8 ;  /* 0x000000040d107825 */ /* 0x004fca00078e0008 */
[----:B------:R-:W2:Y:S01]  /*09c0*/  LDG.E R19, desc[UR6][R16.64] ;  /* 0x0000000610137981 */ /* 0x000ea2000c1e1900 */
[----:B---3--:R-:W-:-:S03]  /*09d0*/  IMAD.WIDE.U32 R14, R13, 0x4, R6 ;  /* 0x000000040d0e7825 */ /* 0x008fc600078e0006 */
[----:B------:R-:W3:Y:S01]  /*09e0*/  LDG.E R21, desc[UR6][R16.64+0x4] ;  /* 0x0000040610157981 */ /* 0x000ee2000c1e1900 */
[----:B--2---:R-:W-:-:S13]  /*09f0*/  FSETP.GEU.AND P5, PT, R19, R0, PT ;  /* 0x000000001300720b */ /* 0x004fda0003fae000 */
[----:B------:R-:W2:Y:S02]  /*0a00*/  @!P5 LDG.E R12, desc[UR6][R14.64] ;  /* 0x000000060e0cd981 */ /* 0x000ea4000c1e1900 */
[----:B--2---:R-:W-:-:S04]  /*0a10*/  @!P5 ISETP.NE.AND P6, PT, R12, -0x1, PT ;  /* 0xffffffff0c00d80c */ /* 0x004fc80003fc5270 */
[----:B------:R-:W-:Y:S02]  /*0a20*/  @!P5 FSEL R0, R19, R0, !P6 ;  /* 0x000000001300d208 */ /* 0x000fe40007000000 */
[----:B------:R-:W2:Y:S02]  /*0a30*/  LDG.E R19, desc[UR6][R16.64+0x8] ;  /* 0x0000080610137981 */ /* 0x000ea4000c1e1900 */
        /* <DEDUP_REMOVED lines=9> */
[----:B---3--:R-:W-:Y:S01]  /*0ad0*/  FSETP.GEU.AND P2, PT, R21, R0, PT ;  /* 0x000000001500720b */ /* 0x008fe20003f4e000 */
[----:B------:R-:W-:-:S04]  /*0ae0*/  VIADD R19, R13, 0x4 ;  /* 0x000000040d137836 */ /* 0x000fc80000000000 */
[----:B------:R-:W-:-:S05]  /*0af0*/  IMAD.WIDE.U32 R8, R19, 0x4, R8 ;  /* 0x0000000413087825 */ /* 0x000fca00078e0008 */
[----:B------:R-:W2:Y:S04]  /*0b00*/  LDG.E R23, desc[UR6][R8.64] ;  /* 0x0000000608177981 */ /* 0x000ea8000c1e1900 */
[----:B------:R-:W3:Y:S01]  /*0b10*/  @!P2 LDG.E R20, desc[UR6][R14.64+0xc] ;  /* 0x00000c060e14a981 */ /* 0x000ee2000c1e1900 */
[----:B------:R-:W-:-:S03]  /*0b20*/  IMAD.WIDE.U32 R6, R19, 0x4, R6 ;  /* 0x0000000413067825 */ /* 0x000fc600078e0006 */
[----:B------:R-:W4:Y:S01]  /*0b30*/  LDG.E R17, desc[UR6][R8.64+0x4] ;  /* 0x0000040608117981 */ /* 0x000f22000c1e1900 */
[----:B---3--:R-:W-:-:S04]  /*0b40*/  @!P2 ISETP.NE.AND P3, PT, R20, -0x1, PT ;  /* 0xffffffff1400a80c */ /* 0x008fc80003f65270 */
[----:B------:R-:W-:Y:S02]  /*0b50*/  @!P2 FSEL R0, R21, R0, !P3 ;  /* 0x000000001500a208 */ /* 0x000fe40005800000 */
[----:B------:R-:W-:Y:S01]  /*0b60*/  @!P5 SEL R10, R13, R10, !P6 ;  /* 0x0000000a0d0ad207 */ /* 0x000fe20007000000 */
[----:B------:R-:W3:Y:S01]  /*0b70*/  LDG.E R21, desc[UR6][R8.64+0x8] ;  /* 0x0000080608157981 */ /* 0x000ee2000c1e1900 */
[----:B--2---:R-:W-:-:S13]  /*0b80*/  FSETP.GEU.AND P3, PT, R23, R0, PT ;  /* 0x000000001700720b */ /* 0x004fda0003f6e000 */
[----:B------:R-:W2:Y:S02]  /*0b90*/  @!P3 LDG.E R16, desc[UR6][R6.64] ;  /* 0x000000060610b981 */ /* 0x000ea4000c1e1900 */
[----:B--2---:R-:W-:-:S04]  /*0ba0*/  @!P3 ISETP.NE.AND P4, PT, R16, -0x1, PT ;  /* 0xffffffff1000b80c */ /* 0x004fc80003f85270 */
[----:B------:R-:W-:-:S04]  /*0bb0*/  @!P3 FSEL R0, R23, R0, !P4 ;  /* 0x000000001700b208 */ /* 0x000fc80006000000 */
[----:B----4-:R-:W-:-:S13]  /*0bc0*/  FSETP.GEU.AND P5, PT, R17, R0, PT ;  /* 0x000000001100720b */ /* 0x010fda0003fae000 */
[----:B------:R-:W2:Y:S01]  /*0bd0*/  @!P5 LDG.E R14, desc[UR6][R6.64+0x4] ;  /* 0x00000406060ed981 */ /* 0x000ea2000c1e1900 */
[----:B------:R-:W-:-:S13]  /*0be0*/  ISETP.NE.OR P6, PT, R18, -0x1, P1 ;  /* 0xffffffff1200780c */ /* 0x000fda0000fc5670 */
[----:B------:R-:W-:Y:S01]  /*0bf0*/  @!P6 VIADD R10, R13, 0x1 ;  /* 0x000000010d0ae836 */ /* 0x000fe20000000000 */
[----:B--2---:R-:W-:-:S04]  /*0c00*/  @!P5 ISETP.NE.AND P6, PT, R14, -0x1, PT ;  /* 0xffffffff0e00d80c */ /* 0x004fc80003fc5270 */
[----:B------:R-:W-:Y:S02]  /*0c10*/  @!P5 FSEL R0, R17, R0, !P6 ;  /* 0x000000001100d208 */ /* 0x000fe40007000000 */
[----:B------:R-:W2:Y:S02]  /*0c20*/  LDG.E R17, desc[UR6][R8.64+0xc] ;  /* 0x00000c0608117981 */ /* 0x000ea4000c1e1900 */
[----:B---3--:R-:W-:-:S13]  /*0c30*/  FSETP.GEU.AND P6, PT, R21, R0, PT ;  /* 0x000000001500720b */ /* 0x008fda0003fce000 */
        /* <DEDUP_REMOVED lines=8> */
[----:B------:R-:W-:-:S11]  /*0cc0*/  ISETP.NE.OR P2, PT, R15, -0x1, P6 ;  /* 0xffffffff0f00780c */ /* 0x000fd60003745670 */
[----:B------:R-:W-:Y:S01]  /*0cd0*/  @!P0 VIADD R10, R13, 0x3 ;  /* 0x000000030d0a8836 */ /* 0x000fe20000000000 */
[----:B------:R-:W-:-:S04]  /*0ce0*/  ISETP.NE.OR P0, PT, R14, -0x1, P5 ;  /* 0xffffffff0e00780c */ /* 0x000fc80002f05670 */
[C---:B------:R-:W-:Y:S01]  /*0cf0*/  @!P3 SEL R10, R19.reuse, R10, !P4 ;  /* 0x0000000a130ab207 */ /* 0x040fe20006000000 */
[----:B------:R-:W-:-:S08]  /*0d00*/  VIADD R13, R19, 0x4 ;  /* 0x00000004130d7836 */ /* 0x000fd00000000000 */
[C---:B------:R-:W-:Y:S02]  /*0d10*/  @!P0 VIADD R10, R19.reuse, 0x1 ;  /* 0x00000001130a8836 */ /* 0x040fe40000000000 */
[----:B------:R-:W-:Y:S01]  /*0d20*/  @!P2 VIADD R10, R19, 0x2 ;  /* 0x00000002130aa836 */ /* 0x000fe20000000000 */
[----:B------:R-:W-:Y:S02]  /*0d30*/  PLOP3.LUT P0, PT, PT, PT, PT, 0x8, 0x80 ;  /* 0x000000000080781c */ /* 0x000fe40003f0e170 */
[C---:B--2---:R-:W-:Y:S02]  /*0d40*/  ISETP.NE.OR P3, PT, R12.reuse, -0x1, P1 ;  /* 0xffffffff0c00780c */ /* 0x044fe40000f65670 */
[----:B------:R-:W-:-:S04]  /*0d50*/  @!P1 ISETP.NE.AND P2, PT, R12, -0x1, PT ;  /* 0xffffffff0c00980c */ /* 0x000fc80003f45270 */
[----:B------:R-:W-:-:S07]  /*0d60*/  @!P1 FSEL R0, R17, R0, !P2 ;  /* 0x0000000011009208 */ /* 0x000fce0005000000 */
[----:B------:R-:W-:-:S07]  /*0d70*/  @!P3 VIADD R10, R19, 0x3 ;  /* 0x00000003130ab836 */ /* 0x000fce0000000000 */
.L_x_29:
[----:B------:R-:W-:-:S13]  /*0d80*/  ISETP.NE.OR P0, PT, R13, R11, P0 ;  /* 0x0000000b0d00720c */ /* 0x000fda0000705670 */
[----:B------:R-:W-:Y:S05]  /*0d90*/  @!P0 BRA `(.L_x_25) ;  /* 0x0000000000808947 */ /* 0x000fea0003800000 */
.L_x_26:
[----:B-1----:R-:W-:-:S05]  /*0da0*/  IMAD.WIDE.U32 R8, R13, 0x4, R4 ;  /* 0x000000040d087825 */ /* 0x002fca00078e0004 */
[----:B------:R-:W2:Y:S01]  /*0db0*/  LDG.E R15, desc[UR6][R8.64] ;  /* 0x00000006080f7981 */ /* 0x000ea2000c1e1900 */
[----:B0-----:R-:W-:-:S03]  /*0dc0*/  IMAD.WIDE.U32 R6, R13, 0x4, R2 ;  /* 0x000000040d067825 */ /* 0x001fc600078e0002 */
        /* <DEDUP_REMOVED lines=17> */
[----:B------:R-:W-:Y:S02]  /*0ee0*/  ISETP.NE.OR P6, PT, R12, -0x1, P1 ;  /* 0xffffffff0c00780c */ /* 0x000fe40000fc5670 */
[----:B------:R-:W-:Y:S02]  /*0ef0*/  ISETP.NE.OR P5, PT, R14, -0x1, P4 ;  /* 0xffffffff0e00780c */ /* 0x000fe400027a5670 */
[----:B------:R-:W-:-:S09]  /*0f00*/  @!P2 SEL R10, R13, R10, !P0 ;  /* 0x0000000a0d0aa207 */ /* 0x000fd20004000000 */
[C---:B------:R-:W-:Y:S02]  /*0f10*/  @!P6 VIADD R10, R13.reuse, 0x1 ;  /* 0x000000010d0ae836 */ /* 0x040fe40000000000 */
[----:B------:R-:W-:Y:S01]  /*0f20*/  @!P5 VIADD R10, R13, 0x2 ;  /* 0x000000020d0ad836 */ /* 0x000fe20000000000 */
[----:B--2---:R-:W-:-:S13]  /*0f30*/  ISETP.NE.OR P0, PT, R15, -0x1, P3 ;  /* 0xffffffff0f00780c */ /* 0x004fda0001f05670 */
[C---:B------:R-:W-:Y:S02]  /*0f40*/  @!P0 VIADD R10, R13.reuse, 0x3 ;  /* 0x000000030d0a8836 */ /* 0x040fe40000000000 */
[----:B------:R-:W-:-:S05]  /*0f50*/  VIADD R13, R13, 0x4 ;  /* 0x000000040d0d7836 */ /* 0x000fca0000000000 */
[----:B------:R-:W-:Y:S02]  /*0f60*/  ISETP.NE.AND P1, PT, R13, R11, PT ;  /* 0x0000000b0d00720c */ /* 0x000fe40003f25270 */
[----:B------:R-:W-:-:S04]  /*0f70*/  @!P3 ISETP.NE.AND P0, PT, R15, -0x1, PT ;  /* 0xffffffff0f00b80c */ /* 0x000fc80003f05270 */
[----:B------:R-:W-:-:S07]  /*0f80*/  @!P3 FSEL R0, R17, R0, !P0 ;  /* 0x000000001100b208 */ /* 0x000fce0004000000 */
[----:B------:R-:W-:Y:S05]  /*0f90*/  @P1 BRA `(.L_x_26) ;  /* 0xfffffffc00801947 */ /* 0x000fea000383ffff */
.L_x_25:
[----:B------:R-:W-:-:S09]  /*0fa0*/  UISETP.NE.AND UP0, UPT, UR4, URZ, UPT ;  /* 0x000000ff0400728c */ /* 0x000fd2000bf05270 */
[----:B------:R-:W-:Y:S05]  /*0fb0*/  BRA.U !UP0, `(.L_x_24) ;  /* 0x0000000108687547 */ /* 0x000fea000b800000 */
[----:B0-----:R-:W0:Y:S01]  /*0fc0*/  LDC.64 R2, c[0x0][0x390] ;  /* 0x0000e400ff027b82 */ /* 0x001e220000000a00 */
[----:B------:R-:W-:-:S07]  /*0fd0*/  UIADD3 UR4, UPT, UPT, -UR4, URZ, URZ ;  /* 0x000000ff04047290 */ /* 0x000fce000fffe1ff */
[----:B-1----:R-:W1:Y:S01]  /*0fe0*/  LDC.64 R4, c[0x0][0x380] ;  /* 0x0000e000ff047b82 */ /* 0x002e620000000a00 */
[----:B0-----:R-:W-:-:S04]  /*0ff0*/  IMAD.WIDE.U32 R2, R11, 0x4, R2 ;  /* 0x000000040b027825 */ /* 0x001fc800078e0002 */
[----:B------:R-:W-:Y:S02]  /*1000*/  IMAD.MOV.U32 R7, RZ, RZ, R2 ;  /* 0x000000ffff077224 */ /* 0x000fe400078e0002 */
[----:B------:R-:W-:Y:S02]  /*1010*/  IMAD.MOV.U32 R8, RZ, RZ, R3 ;  /* 0x000000ffff087224 */ /* 0x000fe400078e0003 */
[----:B-1----:R-:W-:-:S04]  /*1020*/  IMAD.WIDE.U32 R4, R11, 0x4, R4 ;  /* 0x000000040b047825 */ /* 0x002fc800078e0004 */
[----:B------:R-:W-:-:S07]  /*1030*/  IMAD.MOV.U32 R6, RZ, RZ, R4 ;  /* 0x000000ffff067224 */ /* 0x000fce00078e0004 */
.L_x_30:
[----:B------:R-:W-:Y:S02]  /*1040*/  IMAD.MOV.U32 R2, RZ, RZ, R6 ;  /* 0x000000ffff027224 */ /* 0x000fe400078e0006 */
[----:B------:R-:W-:-:S05]  /*1050*/  IMAD.MOV.U32 R3, RZ, RZ, R5 ;  /* 0x000000ffff037224 */ /* 0x000fca00078e0005 */
[----:B------:R-:W2:Y:S02]  /*1060*/  LDG.E R9, desc[UR6][R2.64] ;  /* 0x0000000602097981 */ /* 0x000ea4000c1e1900 */
[----:B--2---:R-:W-:-:S13]  /*1070*/  FSETP.GEU.AND P0, PT, R9, R0, PT ;  /* 0x000000000900720b */ /* 0x004fda0003f0e000 */
[----:B------:R-:W-:Y:S02]  /*1080*/  @!P0 IMAD.MOV.U32 R2, RZ, RZ, R7 ;  /* 0x000000ffff028224 */ /* 0x000fe400078e0007 */
[----:B------:R-:W-:-:S05]  /*1090*/  @!P0 IMAD.MOV.U32 R3, RZ, RZ, R8 ;  /* 0x000000ffff038224 */ /* 0x000fca00078e0008 */
[----:B------:R-:W2:Y:S01]  /*10a0*/  @!P0 LDG.E R4, desc[UR6][R2.64] ;  /* 0x0000000602048981 */ /* 0x000ea2000c1e1900 */
[----:B------:R-:W-:Y:S01]  /*10b0*/  UIADD3 UR4, UPT, UPT, UR4, 0x1, URZ ;  /* 0x0000000104047890 */ /* 0x000fe2000fffe0ff */
[----:B------:R-:W-:Y:S02]  /*10c0*/  IADD3 R6, P3, PT, R6, 0x4, RZ ;  /* 0x0000000406067810 */ /* 0x000fe40007f7e0ff */
[----:B------:R-:W-:Y:S01]  /*10d0*/  IADD3 R7, P2, PT, R7, 0x4, RZ ;  /* 0x0000000407077810 */ /* 0x000fe20007f5e0ff */
[----:B------:R-:W-:Y:S02]  /*10e0*/  UISETP.NE.AND UP0, UPT, UR4, URZ, UPT ;  /* 0x000000ff0400728c */ /* 0x000fe4000bf05270 */
[----:B------:R-:W-:Y:S02]  /*10f0*/  IMAD.X R5, RZ, RZ, R5, P3 ;  /* 0x000000ffff057224 */ /* 0x000fe400018e0605 */
[----:B------:R-:W-:Y:S01]  /*1100*/  IMAD.X R8, RZ, RZ, R8, P2 ;  /* 0x000000ffff087224 */ /* 0x000fe200010e0608 */
[----:B--2---:R-:W-:-:S04]  /*1110*/  @!P0 ISETP.NE.AND P1, PT, R4, -0x1, PT ;  /* 0xffffffff0400880c */ /* 0x004fc80003f25270 */
[C---:B------:R-:W-:Y:S01]  /*1120*/  @!P0 SEL R10, R11.reuse, R10, !P1 ;  /* 0x0000000a0b0a8207 */ /* 0x040fe20004800000 */
[----:B------:R-:W-:Y:S01]  /*1130*/  VIADD R11, R11, 0x1 ;  /* 0x000000010b0b7836 */ /* 0x000fe20000000000 */
[----:B------:R-:W-:Y:S01]  /*1140*/  @!P0 FSEL R0, R9, R0, !P1 ;  /* 0x0000000009008208 */ /* 0x000fe20004800000 */
[----:B------:R-:W-:Y:S06]  /*1150*/  BRA.U UP0, `(.L_x_30) ;  /* 0xfffffffd00b87547 */ /* 0x000fec000b83ffff */
.L_x_24:
[----:B-1----:R-:W0:Y:S08]  /*1160*/  LDC.64 R4, c[0x0][0x390] ;  /* 0x0000e400ff047b82 */ /* 0x002e300000000a00 */
[----:B------:R-:W1:Y:S01]  /*1170*/  LDC.64 R6, c[0x0][0x388] ;  /* 0x0000e200ff067b82 */ /* 0x000e620000000a00 */
[----:B0-----:R-:W-:-:S04]  /*1180*/  IMAD.WIDE R2, R10, 0x4, R4 ;  /* 0x000000040a027825 */ /* 0x001fc800078e0204 */
[----:B-1----:R-:W-:Y:S01]  /*1190*/  IMAD.WIDE R4, R6, 0x4, R4 ;  /* 0x0000000406047825 */ /* 0x002fe200078e0204 */
[----:B------:R-:W-:Y:S04]  /*11a0*/  STG.E desc[UR6][R2.64], R7 ;  /* 0x0000000702007986 */ /* 0x000fe8000c101906 */
[----:B------:R-:W-:Y:S01]  /*11b0*/  STG.E desc[UR6][R4.64], R10 ;  /* 0x0000000a04007986 */ /* 0x000fe2000c101906 */
[----:B------:R-:W-:Y:S05]  /*11c0*/  EXIT ;  /* 0x000000000000794d */ /* 0x000fea0003800000 */
.L_x_31:
        /* <DEDUP_REMOVED lines=11> */
.L_x_43:


//--------------------- .text._Z6searchPKfS0_Pfii --------------------------
	.section	.text._Z6searchPKfS0_Pfii,"ax",@progbits
	.align	128
        .global         _Z6searchPKfS0_Pfii
        .type           _Z6searchPKfS0_Pfii,@function
        .size           _Z6searchPKfS0_Pfii,(.L_x_44 - _Z6searchPKfS0_Pfii)
        .other          _Z6searchPKfS0_Pfii,@"STO_CUDA_ENTRY STV_DEFAULT"
_Z6searchPKfS0_Pfii:
.text._Z6searchPKfS0_Pfii:
[----:B------:R-:W-:Y:S01]  /*0000*/  LDC R1, c[0x0][0x37c] ;  /* 0x0000df00ff017b82 */ /* 0x000fe20000000800 */
[----:B------:R-:W0:Y:S07]  /*0010*/  S2R R0, SR_TID.X ;  /* 0x0000000000007919 */ /* 0x000e2e0000002100 */
[----:B------:R-:W0:Y:S01]  /*0020*/  S2UR UR4, SR_CTAID.X ;  /* 0x00000000000479c3 */ /* 0x000e220000002500 */
[----:B------:R-:W1:Y:S07]  /*0030*/  LDCU.64 UR16, c[0x0][0x398] ;  /* 0x00007300ff1077ac */ /* 0x000e6e0008000a00 */
[----:B------:R-:W0:Y:S02]  /*0040*/  LDC R3, c[0x0][0x360] ;  /* 0x0000d800ff037b82 */ /* 0x000e240000000800 */
[----:B0-----:R-:W-:-:S05]  /*0050*/  IMAD R0, R3, UR4, R0 ;  /* 0x0000000403007c24 */ /* 0x001fca000f8e0200 */
[----:B-1----:R-:W-:-:S13]  /*0060*/  ISETP.GE.AND P0, PT, R0, UR16, PT ;  /* 0x0000001000007c0c */ /* 0x002fda000bf06270 */
[----:B------:R-:W-:Y:S05]  /*0070*/  @P0 EXIT ;  /* 0x000000000000094d */ /* 0x000fea0003800000 */
[----:B------:R-:W-:Y:S01]  /*0080*/  UISETP.GE.AND UP0, UPT, UR17, 0x1, UPT ;  /* 0x000000011100788c */ /* 0x000fe2000bf06270 */
[----:B------:R-:W-:Y:S01]  /*0090*/  HFMA2 R13, -RZ, RZ, 0, 0 ;  /* 0x00000000ff0d7431 */ /* 0x000fe200000001ff */
[----:B------:R-:W0:Y:S07]  /*00a0*/  LDCU.64 UR14, c[0x0][0x358] ;  /* 0x00006b00ff0e77ac */ /* 0x000e2e0008000a00 */
[----:B------:R-:W-:Y:S05]  /*00b0*/  BRA.U !UP0, `(.L_x_32) ;  /* 0x0000000908dc7547 */ /* 0x000fea000b800000 */
[----:B------:R-:W-:Y:S02]  /*00c0*/  UISETP.GE.U32.AND UP1, UPT, UR17, 0x10, UPT ;  /* 0x000000101100788c */ /* 0x000fe4000bf26070 */
[----:B------:R-:W-:Y:S01]  /*00d0*/  IMAD R6, R0, UR17, RZ ;  /* 0x0000001100067c24 */ /* 0x000fe2000f8e02ff */
[----:B------:R-:W-:Y:S01]  /*00e0*/  ULOP3.LUT UR12, UR17, 0xf, URZ, 0xc0, !UPT ;  /* 0x0000000f110c7892 */ /* 0x000fe2000f8ec0ff */
[----:B------:R-:W-:Y:S02]  /*00f0*/  MOV R13, RZ ;  /* 0x000000ff000d7202 */ /* 0x000fe40000000f00 */
[----:B------:R-:W-:Y:S01]  /*0100*/  MOV R7, RZ ;  /* 0x000000ff00077202 */ /* 0x000fe20000000f00 */
[----:B------:R-:W-:Y:S02]  /*0110*/  UISETP.NE.AND UP0, UPT, UR12, URZ, UPT ;  /* 0x000000ff0c00728c */ /* 0x000fe4000bf05270 */
[----:B------:R-:W-:Y:S09]  /*0120*/  BRA.U !UP1, `(.L_x_33) ;  /* 0x0000000509547547 */ /* 0x000ff2000b800000 */
[----:B------:R-:W1:Y:S01]  /*0130*/  LDCU.128 UR8, c[0x0][0x380] ;  /* 0x00007000ff0877ac */ /* 0x000e620008000c00 */
[----:B------:R-:W-:Y:S02]  /*0140*/  MOV R13, RZ ;  /* 0x000000ff000d7202 */ /* 0x000fe40000000f00 */
[----:B------:R-:W-:Y:S01]  /*0150*/  MOV R8, R6 ;  /* 0x0000000600087202 */ /* 0x000fe20000000f00 */
[----:B------:R-:W-:-:S06]  /*0160*/  ULOP3.LUT UR13, UR17, 0x7ffffff0, URZ, 0xc0, !UPT ;  /* 0x7ffffff0110d7892 */ /* 0x000fcc000f8ec0ff */
[----:B------:R-:W-:Y:S01]  /*0170*/  MOV R7, UR13 ;  /* 0x0000000d00077c02 */ /* 0x000fe20008000f00 */
[----:B-1----:R-:W-:Y:S02]  /*0180*/  UIADD3 UR6, UP1, UPT, UR8, 0x20, URZ ;  /* 0x0000002008067890 */ /* 0x002fe4000ff3e0ff */
[----:B------:R-:W-:Y:S02]  /*0190*/  UIADD3 UR4, UP2, UPT, UR10, 0x20, URZ ;  /* 0x000000200a047890 */ /* 0x000fe4000ff5e0ff */
[----:B------:R-:W-:Y:S02]  /*01a0*/  UIADD3.X UR7, UPT, UPT, URZ, UR9, URZ, UP1, !UPT ;  /* 0x00000009ff077290 */ /* 0x000fe40008ffe4ff */
[----:B------:R-:W-:Y:S01]  /*01b0*/  MOV R2, UR6 ;  /* 0x0000000600027c02 */ /* 0x000fe20008000f00 */
[----:B------:R-:W-:Y:S02]  /*01c0*/  UIADD3 UR8, UPT, UPT, -UR13, URZ, URZ ;  /* 0x000000ff0d087290 */ /* 0x000fe4000fffe1ff */
[----:B------:R-:W-:Y:S01]  /*01d0*/  UIADD3.X UR5, UPT, UPT, URZ, UR11, URZ, UP2, !UPT ;  /* 0x0000000bff057290 */ /* 0x000fe200097fe4ff */
[----:B------:R-:W-:-:S11]  /*01e0*/  MOV R3, UR7 ;  /* 0x0000000700037c02 */ /* 0x000fd60008000f00 */
.L_x_34:
[----:B------:R-:W-:Y:S01]  /*01f0*/  MOV R4, UR4 ;  /* 0x0000000400047c02 */ /* 0x000fe20008000f00 */
[----:B0-----:R-:W2:Y:S01]  /*0200*/  LDG.E R9, desc[UR14][R2.64+-0x20] ;  /* 0xffffe00e02097981 */ /* 0x001ea2000c1e1900 */
[----:B------:R-:W-:-:S03]  /*0210*/  MOV R5, UR5 ;  /* 0x0000000500057c02 */ /* 0x000fc60008000f00 */
[----:B------:R-:W3:Y:S01]  /*0220*/  LDG.E R24, desc[UR14][R2.64+-0x1c] ;  /* 0xffffe40e02187981 */ /* 0x000ee2000c1e1900 */
[----:B------:R-:W-:-:S03]  /*0230*/  IMAD.WIDE R4, R8, 0x4, R4 ;  /* 0x0000000408047825 */ /* 0x000fc600078e0204 */
[----:B------:R-:W4:Y:S04]  /*0240*/  LDG.E R16, desc[UR14][R2.64+-0x18] ;  /* 0xffffe80e02107981 */ /* 0x000f28000c1e1900 */
[----:B------:R-:W2:Y:S04]  /*0250*/  LDG.E R10, desc[UR14][R4.64+-0x20] ;  /* 0xffffe00e040a7981 */ /* 0x000ea8000c1e1900 */
[----:B------:R-:W3:Y:S04]  /*0260*/  LDG.E R25, desc[UR14][R4.64+-0x1c] ;  /* 0xffffe40e04197981 */ /* 0x000ee8000c1e1900 */
[----:B------:R-:W4:Y:S04]  /*0270*/  LDG.E R15, desc[UR14][R4.64+-0x18] ;  /* 0xffffe80e040f7981 */ /* 0x000f28000c1e1900 */
[----:B------:R-:W5:Y:S04]  /*0280*/  LDG.E R17, desc[UR14][R2.64+-0x14] ;  /* 0xffffec0e02117981 */ /* 0x000f68000c1e1900 */
        /* <DEDUP_REMOVED lines=8> */
[----:B------:R-:W5:Y:S01]  /*0310*/  LDG.E R26, desc[UR14][R2.64+0x1c] ;  /* 0x00001c0e021a7981 */ /* 0x000f62000c1e1900 */
[----:B--2---:R-:W-:-:S03]  /*0320*/  FADD R14, R9, -R10 ;  /* 0x8000000a090e7221 */ /* 0x004fc60000000000 */
[----:B------:R-:W2:Y:S01]  /*0330*/  LDG.E R10, desc[UR14][R2.64+-0x4] ;  /* 0xfffffc0e020a7981 */ /* 0x000ea2000c1e1900 */
[----:B------:R-:W-:Y:S01]  /*0340*/  FFMA R23, R14, R14, R13 ;  /* 0x0000000e0e177223 */ /* 0x000fe2000000000d */
[----:B---3--:R-:W-:Y:S02]  /*0350*/  FADD R24, R24, -R25 ;  /* 0x8000001918187221 */ /* 0x008fe40000000000 */
[----:B------:R-:W2:Y:S02]  /*0360*/  LDG.E R9, desc[UR14][R4.64+-0x4] ;  /* 0xfffffc0e04097981 */ /* 0x000ea4000c1e1900 */
[----:B------:R-:W-:Y:S01]  /*0370*/  FFMA R23, R24, R24, R23 ;  /* 0x0000001818177223 */ /* 0x000fe20000000017 */
[----:B----4-:R-:W-:Y:S01]  /*0380*/  FADD R24, R16, -R15 ;  /* 0x8000000f10187221 */ /* 0x010fe20000000000 */
[----:B------:R-:W3:Y:S04]  /*0390*/  LDG.E R13, desc[UR14][R2.64] ;  /* 0x0000000e020d7981 */ /* 0x000ee8000c1e1900 */
[----:B------:R-:W3:Y:S01]  /*03a0*/  LDG.E R14, desc[UR14][R4.64] ;  /* 0x0000000e040e7981 */ /* 0x000ee2000c1e1900 */
[----:B------:R-:W-:Y:S01]  /*03b0*/  FFMA R23, R24, R24, R23 ;  /* 0x0000001818177223 */ /* 0x000fe20000000017 */
[----:B-----5:R-:W-:-:S02]  /*03c0*/  FADD R24, R17, -R18 ;  /* 0x8000001211187221 */ /* 0x020fc40000000000 */
[----:B------:R-:W4:Y:S04]  /*03d0*/  LDG.E R16, desc[UR14][R2.64+0x4] ;  /* 0x0000040e02107981 */ /* 0x000f28000c1e1900 */
[----:B------:R-:W4:Y:S01]  /*03e0*/  LDG.E R15, desc[UR14][R4.64+0x4] ;  /* 0x0000040e040f7981 */ /* 0x000f22000c1e1900 */
[----:B------:R-:W-:Y:S01]  /*03f0*/  FFMA R23, R24, R24, R23 ;  /* 0x0000001818177223 */ /* 0x000fe20000000017 */
[----:B------:R-:W-:Y:S02]  /*0400*/  FADD R24, R20, -R19 ;  /* 0x8000001314187221 */ /* 0x000fe40000000000 */
[----:B------:R-:W5:Y:S04]  /*0410*/  LDG.E R18, desc[UR14][R2.64+0x8] ;  /* 0x0000080e02127981 */ /* 0x000f68000c1e1900 */
[----:B------:R-:W5:Y:S01]  /*0420*/  LDG.E R17, desc[UR14][R4.64+0x8] ;  /* 0x0000080e04117981 */ /* 0x000f62000c1e1900 */
[----:B------:R-:W-:Y:S01]  /*0430*/  FFMA R23, R24, R24, R23 ;  /* 0x0000001818177223 */ /* 0x000fe20000000017 */
[----:B------:R-:W-:-:S02]  /*0440*/  FADD R24, R21, -R22 ;  /* 0x8000001615187221 */ /* 0x000fc40000000000 */
[----:B------:R-:W5:Y:S04]  /*0450*/  LDG.E R20, desc[UR14][R2.64+0xc] ;  /* 0x00000c0e02147981 */ /* 0x000f68000c1e1900 */
[----:B------:R-:W5:Y:S01]  /*0460*/  LDG.E R19, desc[UR14][R4.64+0xc] ;  /* 0x00000c0e04137981 */ /* 0x000f62000c1e1900 */
[----:B------:R-:W-:-:S03]  /*0470*/  FFMA R23, R24, R24, R23 ;  /* 0x0000001818177223 */ /* 0x000fc60000000017 */
[----:B------:R-:W5:Y:S04]  /*0480*/  LDG.E R21, desc[UR14][R2.64+0x10] ;  /* 0x0000100e02157981 */ /* 0x000f68000c1e1900 */
[----:B------:R-:W5:Y:S01]  /*0490*/  LDG.E R22, desc[UR14][R4.64+0x10] ;  /* 0x0000100e04167981 */ /* 0x000f62000c1e1900 */
[----:B------:R-:W-:-:S03]  /*04a0*/  FADD R28, R12, -R11 ;  /* 0x8000000b0c1c7221 */ /* 0x000fc60000000000 */
[----:B------:R-:W5:Y:S04]  /*04b0*/  LDG.E R25, desc[UR14][R2.64+0x14] ;  /* 0x0000140e02197981 */ /* 0x000f68000c1e1900 */
[----:B------:R-:W5:Y:S04]  /*04c0*/  LDG.E R24, desc[UR14][R4.64+0x14] ;  /* 0x0000140e04187981 */ /* 0x000f68000c1e1900 */
[----:B------:R0:W5:Y:S04]  /*04d0*/  LDG.E R12, desc[UR14][R2.64+0x18] ;  /* 0x0000180e020c7981 */ /* 0x000168000c1e1900 */
[----:B------:R-:W5:Y:S01]  /*04e0*/  LDG.E R11, desc[UR14][R4.64+0x18] ;  /* 0x0000180e040b7981 */ /* 0x000f62000c1e1900 */
[----:B------:R-:W-:Y:S01]  /*04f0*/  FFMA R23, R28, R28, R23 ;  /* 0x0000001c1c177223 */ /* 0x000fe20000000017 */
[----:B------:R-:W-:-:S04]  /*0500*/  UIADD3 UR8, UPT, UPT, UR8, 0x10, URZ ;  /* 0x0000001008087890 */ /* 0x000fc8000fffe0ff */
[----:B------:R-:W-:Y:S01]  /*0510*/  UISETP.NE.AND UP1, UPT, UR8, URZ, UPT ;  /* 0x000000ff0800728c */ /* 0x000fe2000bf25270 */
[----:B0-----:R-:W-:Y:S01]  /*0520*/  IADD3 R2, P0, PT, R2, 0x40, RZ ;  /* 0x0000004002027810 */ /* 0x001fe20007f1e0ff */
[----:B------:R-:W-:Y:S01]  /*0530*/  FADD R26, R26, -R27 ;  /* 0x8000001b1a1a7221 */ /* 0x000fe20000000000 */
[----:B------:R-:W-:Y:S02]  /*0540*/  IADD3 R8, PT, PT, R8, 0x10, RZ ;  /* 0x0000001008087810 */ /* 0x000fe40007ffe0ff */
[----:B------:R-:W-:Y:S01]  /*0550*/  IADD3.X R3, PT, PT, RZ, R3, RZ, P0, !PT ;  /* 0x00000003ff037210 */ /* 0x000fe200007fe4ff */
[----:B--2---:R-:W-:-:S04]  /*0560*/  FADD R10, R10, -R9 ;  /* 0x800000090a0a7221 */ /* 0x004fc80000000000 */
[----:B------:R-:W-:Y:S01]  /*0570*/  FFMA R23, R10, R10, R23 ;  /* 0x0000000a0a177223 */ /* 0x000fe20000000017 */
[----:B---3--:R-:W-:-:S04]  /*0580*/  FADD R14, R13, -R14 ;  /* 0x8000000e0d0e7221 */ /* 0x008fc80000000000 */
[----:B------:R-:W-:Y:S01]  /*0590*/  FFMA R23, R14, R14, R23 ;  /* 0x0000000e0e177223 */ /* 0x000fe20000000017 */
[----:B----4-:R-:W-:-:S04]  /*05a0*/  FADD R16, R16, -R15 ;  /* 0x8000000f10107221 */ /* 0x010fc80000000000 */
[----:B------:R-:W-:Y:S01]  /*05b0*/  FFMA R23, R16, R16, R23 ;  /* 0x0000001010177223 */ /* 0x000fe20000000017 */
[----:B-----5:R-:W-:-:S04]  /*05c0*/  FADD R18, R18, -R17 ;  /* 0x8000001112127221 */ /* 0x020fc80000000000 */
[----:B------:R-:W-:Y:S01]  /*05d0*/  FFMA R23, R18, R18, R23 ;  /* 0x0000001212177223 */ /* 0x000fe20000000017 */
[----:B------:R-:W-:-:S04]  /*05e0*/  FADD R20, R20, -R19 ;  /* 0x8000001314147221 */ /* 0x000fc80000000000 */
[----:B------:R-:W-:Y:S01]  /*05f0*/  FFMA R23, R20, R20, R23 ;  /* 0x0000001414177223 */ /* 0x000fe20000000017 */
[----:B------:R-:W-:-:S04]  /*0600*/  FADD R22, R21, -R22 ;  /* 0x8000001615167221 */ /* 0x000fc80000000000 */
[----:B------:R-:W-:Y:S01]  /*0610*/  FFMA R23, R22, R22, R23 ;  /* 0x0000001616177223 */ /* 0x000fe20000000017 */
[----:B------:R-:W-:-:S04]  /*0620*/  FADD R24, R25, -R24 ;  /* 0x8000001819187221 */ /* 0x000fc80000000000 */
[----:B------:R-:W-:Y:S01]  /*0630*/  FFMA R23, R24, R24, R23 ;  /* 0x0000001818177223 */ /* 0x000fe20000000017 */
[----:B------:R-:W-:-:S04]  /*0640*/  FADD R12, R12, -R11 ;  /* 0x8000000b0c0c7221 */ /* 0x000fc80000000000 */
[----:B------:R-:W-:-:S04]  /*0650*/  FFMA R23, R12, R12, R23 ;  /* 0x0000000c0c177223 */ /* 0x000fc80000000017 */
[----:B------:R-:W-:Y:S01]  /*0660*/  FFMA R13, R26, R26, R23 ;  /* 0x0000001a1a0d7223 */ /* 0x000fe20000000017 */
[----:B------:R-:W-:Y:S06]  /*0670*/  BRA.U UP1, `(.L_x_34) ;  /* 0xfffffff901dc7547 */ /* 0x000fec000b83ffff */
.L_x_33:
[----:B------:R-:W-:Y:S05]  /*0680*/  BRA.U !UP0, `(.L_x_32) ;  /* 0x0000000508687547 */ /* 0x000fea000b800000 */
[----:B------:R-:W-:Y:S02]  /*0690*/  UISETP.GE.U32.AND UP0, UPT, UR12, 0x8, UPT ;  /* 0x000000080c00788c */ /* 0x000fe4000bf06070 */
[----:B------:R-:W-:-:S04]  /*06a0*/  ULOP3.LUT UR5, UR17, 0x7, URZ, 0xc0, !UPT ;  /* 0x0000000711057892 */ /* 0x000fc8000f8ec0ff */
[----:B------:R-:W-:-:S03]  /*06b0*/  UISETP.NE.AND UP1, UPT, UR5, URZ, UPT ;  /* 0x000000ff0500728c */ /* 0x000fc6000bf25270 */
[----:B------:R-:W-:Y:S08]  /*06c0*/  BRA.U !UP0, `(.L_x_35) ;  /* 0x0000000108987547 */ /* 0x000ff0000b800000 */
[----:B------:R-:W1:Y:S01]  /*06d0*/  LDC.64 R4, c[0x0][0x388] ;  /* 0x0000e200ff047b82 */ /* 0x000e620000000a00 */
[----:B------:R-:W-:-:S07]  /*06e0*/  IADD3 R9, PT, PT, R6, R7, RZ ;  /* 0x0000000706097210 */ /* 0x000fce0007ffe0ff */
[----:B------:R-:W2:Y:S01]  /*06f0*/  LDC.64 R2, c[0x0][0x380] ;  /* 0x0000e000ff027b82 */ /* 0x000ea20000000a00 */
[----:B-1----:R-:W-:-:S05]  /*0700*/  IMAD.WIDE R4, R9, 0x4, R4 ;  /* 0x0000000409047825 */ /* 0x002fca00078e0204 */
[----:B0-----:R-:W3:Y:S01]  /*0710*/  LDG.E R21, desc[UR14][R4.64] ;  /* 0x0000000e04157981 */ /* 0x001ee2000c1e1900 */
[----:B--2---:R-:W-:-:S03]  /*0720*/  IMAD.WIDE.U32 R2, R7, 0x4, R2 ;  /* 0x0000000407027825 */ /* 0x004fc600078e0002 */
[----:B------:R-:W2:Y:S04]  /*0730*/  LDG.E R23, desc[UR14][R4.64+0x4] ;  /* 0x0000040e04177981 */ /* 0x000ea8000c1e1900 */
[----:B------:R-:W3:Y:S04]  /*0740*/  LDG.E R18, desc[UR14][R2.64] ;  /* 0x0000000e02127981 */ /* 0x000ee8000c1e1900 */
[----:B------:R-:W2:Y:S04]  /*0750*/  LDG.E R20, desc[UR14][R2.64+0x4] ;  /* 0x0000040e02147981 */ /* 0x000ea8000c1e1900 */
[----:B------:R-:W4:Y:S04]  /*0760*/  LDG.E R25, desc[UR14][R4.64+0x8] ;  /* 0x0000080e04197981 */ /* 0x000f28000c1e1900 */
        /* <DEDUP_REMOVED lines=11> */
[----:B------:R-:W-:Y:S01]  /*0820*/  IADD3 R7, PT, PT, R7, 0x8, RZ ;  /* 0x0000000807077810 */ /* 0x000fe20007ffe0ff */
[----:B---3--:R-:W-:-:S04]  /*0830*/  FADD R18, R18, -R21 ;  /* 0x8000001512127221 */ /* 0x008fc80000000000 */
[----:B------:R-:W-:Y:S01]  /*0840*/  FFMA R13, R18, R18, R13 ;  /* 0x00000012120d7223 */ /* 0x000fe2000000000d */
[----:B--2---:R-:W-:-:S04]  /*0850*/  FADD R20, R20, -R23 ;  /* 0x8000001714147221 */ /* 0x004fc80000000000 */
        /* <DEDUP_REMOVED lines=12> */
[----:B------:R-:W-:-:S07]  /*0920*/  FFMA R13, R16, R16, R13 ;  /* 0x00000010100d7223 */ /* 0x000fce000000000d */
.L_x_35:
        /* <DEDUP_REMOVED lines=26> */
[----:B------:R-:W-:-:S07]  /*0ad0*/  FFMA R13, R17, R17, R8 ;  /* 0x00000011110d7223 */ /* 0x000fce0000000008 */
.L_x_36:
[----:B------:R-:W-:Y:S05]  /*0ae0*/  BRA.U !UP1, `(.L_x_32) ;  /* 0x0000000109507547 */ /* 0x000fea000b800000 */
[----:B------:R-:W1:Y:S01]  /*0af0*/  LDC.64 R4, c[0x0][0x380] ;  /* 0x0000e000ff047b82 */ /* 0x000e620000000a00 */
[----:B------:R-:W-:Y:S01]  /*0b00*/  IADD3 R9, PT, PT, R6, R7, RZ ;  /* 0x0000000706097210 */ /* 0x000fe20007ffe0ff */
[----:B------:R-:W-:-:S06]  /*0b10*/  UIADD3 UR4, UPT, UPT, -UR4, URZ, URZ ;  /* 0x000000ff04047290 */ /* 0x000fcc000fffe1ff */
[----:B------:R-:W2:Y:S01]  /*0b20*/  LDC.64 R2, c[0x0][0x388] ;  /* 0x0000e200ff027b82 */ /* 0x000ea20000000a00 */
[----:B-1----:R-:W-:-:S03]  /*0b30*/  IMAD.WIDE.U32 R4, R7, 0x4, R4 ;  /* 0x0000000407047825 */ /* 0x002fc600078e0004 */
[----:B------:R-:W-:Y:S02]  /*0b40*/  MOV R10, R4 ;  /* 0x00000004000a7202 */ /* 0x000fe40000000f00 */
[----:B------:R-:W-:-:S07]  /*0b50*/  MOV R11, R5 ;  /* 0x00000005000b7202 */ /* 0x000fce0000000f00 */
.L_x_37:
[----:B--2---:R-:W-:Y:S01]  /*0b60*/  IMAD.WIDE R4, R9, 0x4, R2 ;  /* 0x0000000409047825 */ /* 0x004fe200078e0202 */
[----:B------:R-:W-:Y:S02]  /*0b70*/  MOV R6, R10 ;  /* 0x0000000a00067202 */ /* 0x000fe40000000f00 */
[----:B------:R-:W-:-:S03]  /*0b80*/  MOV R7, R11 ;  /* 0x0000000b00077202 */ /* 0x000fc60000000f00 */
[----:B0-----:R-:W2:Y:S04]  /*0b90*/  LDG.E R5, desc[UR14][R4.64] ;  /* 0x0000000e04057981 */ /* 0x001ea8000c1e1900 */
[----:B------:R-:W2:Y:S01]  /*0ba0*/  LDG.E R6, desc[UR14][R6.64] ;  /* 0x0000000e06067981 */ /* 0x000ea2000c1e1900 */
[----:B------:R-:W-:Y:S01]  /*0bb0*/  UIADD3 UR4, UPT, UPT, UR4, 0x1, URZ ;  /* 0x0000000104047890 */ /* 0x000fe2000fffe0ff */
[----:B------:R-:W-:Y:S02]  /*0bc0*/  IADD3 R10, P0, PT, R10, 0x4, RZ ;  /* 0x000000040a0a7810 */ /* 0x000fe40007f1e0ff */
[----:B------:R-:W-:Y:S01]  /*0bd0*/  IADD3 R9, PT, PT, R9, 0x1, RZ ;  /* 0x0000000109097810 */ /* 0x000fe20007ffe0ff */
[----:B------:R-:W-:Y:S01]  /*0be0*/  UISETP.NE.AND UP0, UPT, UR4, URZ, UPT ;  /* 0x000000ff0400728c */ /* 0x000fe2000bf05270 */
[----:B------:R-:W-:Y:S01]  /*0bf0*/  IADD3.X R11, PT, PT, RZ, R11, RZ, P0, !PT ;  /* 0x0000000bff0b7210 */ /* 0x000fe200007fe4ff */
[----:B--2---:R-:W-:-:S04]  /*0c00*/  FADD R8, R6, -R5 ;  /* 0x8000000506087221 */ /* 0x004fc80000000000 */
[----:B------:R-:W-:-:S03]  /*0c10*/  FFMA R13, R8, R8, R13 ;  /* 0x00000008080d7223 */ /* 0x000fc6000000000d */
[----:B------:R-:W-:Y:S05]  /*0c20*/  BRA.U UP0, `(.L_x_37) ;  /* 0xfffffffd00cc7547 */ /* 0x000fea000b83ffff */
.L_x_32:
[----:B------:R-:W1:Y:S02]  /*0c30*/  LDC.64 R2, c[0x0][0x390] ;  /* 0x0000e400ff027b82 */ /* 0x000e640000000a00 */
[----:B-1----:R-:W-:-:S05]  /*0c40*/  IMAD.WIDE R2, R0, 0x4, R2 ;  /* 0x0000000400027825 */ /* 0x002fca00078e0202 */
[----:B0-----:R-:W-:Y:S01]  /*0c50*/  STG.E desc[UR14][R2.64], R13 ;  /* 0x0000000d02007986 */ /* 0x001fe2000c10190e */
[----:B------:R-:W-:Y:S05]  /*0c60*/  EXIT ;  /* 0x000000000000794d */ /* 0x000fea0003800000 */
.L_x_38:
        /* <DEDUP_REMOVED lines=9> */
.L_x_44:


//--------------------- .text._Z9clearBMUsPii     --------------------------
	.section	.text._Z9clearBMUsPii,"ax",@progbits
	.align	128
        .global         _Z9clearBMUsPii
        .type           _Z9clearBMUsPii,@function
        .size           _Z9clearBMUsPii,(.L_x_45 - _Z9clearBMUsPii)
        .other          _Z9clearBMUsPii,@"STO_CUDA_ENTRY STV_DEFAULT"
_Z9clearBMUsPii:
.text._Z9clearBMUsPii:
[----:B------:R-:W-:Y:S01]  /*0000*/  LDC R1, c[0x0][0x37c] ;  /* 0x0000df00ff017b82 */ /* 0x000fe20000000800 */
[----:B------:R-:W0:Y:S07]  /*0010*/  S2R R5, SR_TID.X ;  /* 0x0000000000057919 */ /* 0x000e2e0000002100 */
[----:B------:R-:W0:Y:S01]  /*0020*/  S2UR UR4, SR_CTAID.X ;  /* 0x00000000000479c3 */ /* 0x000e220000002500 */
[----:B------:R-:W1:Y:S07]  /*0030*/  LDCU UR5, c[0x0][0x388] ;  /* 0x00007100ff0577ac */ /* 0x000e6e0008000800 */
[----:B------:R-:W0:Y:S02]  /*0040*/  LDC R0, c[0x0][0x360] ;  /* 0x0000d800ff007b82 */ /* 0x000e240000000800 */
[----:B0-----:R-:W-:-:S05]  /*0050*/  IMAD R5, R0, UR4, R5 ;  /* 0x0000000400057c24 */ /* 0x001fca000f8e0205 */
[----:B-1----:R-:W-:-:S13]  /*0060*/  ISETP.GE.AND P0, PT, R5, UR5, PT ;  /* 0x0000000505007c0c */ /* 0x002fda000bf06270 */
[----:B------:R-:W-:Y:S05]  /*0070*/  @P0 EXIT ;  /* 0x000000000000094d */ /* 0x000fea0003800000 */
[----:B------:R-:W0:Y:S01]  /*0080*/  LDC.64 R2, c[0x0][0x380] ;  /* 0x0000e000ff027b82 */ /* 0x000e220000000a00 */
[----:B------:R-:W1:Y:S01]  /*0090*/  LDCU.64 UR4, c[0x0][0x358] ;  /* 0x00006b00ff0477ac */ /* 0x000e620008000a00 */
[----:B------:R-:W-:Y:S01]  /*00a0*/  MOV R7, 0xffffffff ;  /* 0xffffffff00077802 */ /* 0x000fe20000000f00 */
[----:B0-----:R-:W-:-:S05]  /*00b0*/  IMAD.WIDE R2, R5, 0x4, R2 ;  /* 0x0000000405027825 */ /* 0x001fca00078e0202 */
[----:B-1----:R-:W-:Y:S01]  /*00c0*/  STG.E desc[UR4][R2.64], R7 ;  /* 0x0000000702007986 */ /* 0x002fe2000c101904 */
[----:B------:R-:W-:Y:S05]  /*00d0*/  EXIT ;  /* 0x000000000000794d */ /* 0x000fea0003800000 */
.L_x_39:
        /* <DEDUP_REMOVED lines=10> */
.L_x_45:


//--------------------- .nv.shared.reserved.0     --------------------------
	.section	.nv.shared.reserved.0,"aw",@nobits
	.weak		__nv_reservedSMEM_offset_0_alias
	.size		__nv_reservedSMEM_offset_0_alias, 0, 64
	.other		__nv_reservedSMEM_offset_0_alias,@"STO_CUDA_RESERVED_SHARED STV_DEFAULT"
__nv_reservedSMEM_offset_0_alias:
	.zero		0
	.zero		64


//--------------------- .nv.constant0._Z12adaptNetworkPKfPfiPiifff --------------------------
	.section	.nv.constant0._Z12adaptNetworkPKfPfiPiifff,"a",@progbits
	.sectionflags	@""
	.align	4
.nv.constant0._Z12adaptNetworkPKfPfiPiifff:
	.zero		944


//--------------------- .nv.constant0._Z6getBMUPfiiPi --------------------------
	.section	.nv.constant0._Z6getBMUPfiiPi,"a",@progbits
	.sectionflags	@""
	.align	4
.nv.constant0._Z6getBMUPfiiPi:
	.zero		920


//--------------------- .nv.constant0._Z6searchPKfS0_Pfii --------------------------
	.section	.nv.constant0._Z6searchPKfS0_Pfii,"a",@progbits
	.sectionflags	@""
	.align	4
.nv.constant0._Z6searchPKfS0_Pfii:
	.zero		928


//--------------------- .nv.constant0._Z9clearBMUsPii --------------------------
	.section	.nv.constant0._Z9clearBMUsPii,"a",@progbits
	.sectionflags	@""
	.align	4
.nv.constant0._Z9clearBMUsPii:
	.zero		908


//--------------------- SYMBOLS --------------------------

	.type		.nv.reservedSmem.offset0,@object
	.size		.nv.reservedSmem.offset0,0x4
